//
// Generated by NVIDIA NVVM Compiler
//
// Compiler Build ID: CL-36424714
// Cuda compilation tools, release 13.0, V13.0.88
// Based on NVVM 20.0.0
//

.version 9.0
.target sm_100
.address_size 64

	// .globl	my_kernel_kernel0
// _ZZ17my_kernel_kernel0E18PaddedInput_shared has been demoted
// _ZZ17my_kernel_kernel0E18placeholder_shared has been demoted

.visible .entry my_kernel_kernel0(
	.param .u64 .ptr .align 1 my_kernel_kernel0_param_0,
	.param .u64 .ptr .align 1 my_kernel_kernel0_param_1,
	.param .u64 .ptr .align 1 my_kernel_kernel0_param_2,
	.param .u64 .ptr .align 1 my_kernel_kernel0_param_3
)
{
	.reg .pred 	%p<41>;
	.reg .b16 	%rs<254>;
	.reg .b32 	%r<297>;
	.reg .b32 	%f<211>;
	.reg .b64 	%rd<93>;
	// demoted variable
	.shared .align 4 .b8 _ZZ17my_kernel_kernel0E18PaddedInput_shared[1440];
	// demoted variable
	.shared .align 4 .b8 _ZZ17my_kernel_kernel0E18placeholder_shared[240];
	mov.u32 	%r50, %tid.x;
	cvt.u16.u32 	%rs19, %r50;
	mov.u32 	%r51, %ctaid.x;
	mul.hi.u32 	%r52, %r51, 818089009;
	shr.u32 	%r53, %r52, 6;
	mul.lo.s32 	%r54, %r53, 336;
	sub.s32 	%r55, %r51, %r54;
	cvt.u16.u32 	%rs20, %r55;
	mul.hi.u16 	%rs21, %rs20, -21845;
	shr.u16 	%rs22, %rs21, 5;
	cvt.u32.u16 	%r1, %rs22;
	mul.lo.s32 	%r2, %r53, 94080;
	shl.b32 	%r56, %r50, 1;
	mul.lo.s32 	%r3, %r55, 20;
	mul.hi.u16 	%rs23, %rs19, 6554;
	mul.lo.s16 	%rs24, %rs23, 10;
	sub.s16 	%rs25, %rs19, %rs24;
	shl.b16 	%rs26, %rs25, 1;
	cvt.u32.u16 	%r57, %rs26;
	add.s32 	%r58, %r2, %r3;
	add.s32 	%r59, %r58, -7680;
	add.s32 	%r4, %r59, %r57;
	cvt.u16.u32 	%rs27, %r56;
	or.b16  	%rs28, %rs27, 1;
	mul.hi.u16 	%rs29, %rs28, 3277;
	mul.lo.s16 	%rs30, %rs29, 20;
	sub.s16 	%rs31, %rs28, %rs30;
	cvt.u32.u16 	%r60, %rs31;
	add.s32 	%r5, %r59, %r60;
	mul.lo.s16 	%rs32, %rs19, 3;
	mul.hi.u16 	%rs33, %rs32, 3277;
	mul.lo.s16 	%rs34, %rs33, 20;
	sub.s16 	%rs35, %rs32, %rs34;
	cvt.u32.u16 	%r61, %rs35;
	add.s16 	%rs36, %rs32, 1;
	mul.hi.u16 	%rs37, %rs36, 3277;
	mul.lo.s16 	%rs38, %rs37, 20;
	sub.s16 	%rs39, %rs36, %rs38;
	cvt.u32.u16 	%r62, %rs39;
	add.s16 	%rs40, %rs32, 2;
	mul.hi.u16 	%rs41, %rs40, 3277;
	mul.lo.s16 	%rs42, %rs41, 20;
	sub.s16 	%rs43, %rs40, %rs42;
	cvt.u32.u16 	%r63, %rs43;
	mul.wide.u16 	%r64, %rs33, 2880;
	mul.wide.u16 	%r65, %rs37, 2880;
	mul.wide.u16 	%r66, %rs41, 2880;
	mul.hi.u32 	%r67, %r51, 715827883;
	shr.u32 	%r68, %r67, 3;
	mul.lo.s32 	%r69, %r68, 48;
	sub.s32 	%r70, %r51, %r69;
	mul.lo.s32 	%r6, %r70, 20;
	add.s32 	%r71, %r6, %r61;
	add.s32 	%r7, %r71, %r64;
	add.s32 	%r72, %r6, %r62;
	add.s32 	%r8, %r72, %r65;
	add.s32 	%r73, %r6, %r63;
	add.s32 	%r9, %r73, %r66;
	mul.lo.s16 	%rs44, %rs23, 57;
	shr.u16 	%rs45, %rs44, 9;
	mul.lo.s16 	%rs46, %rs45, 9;
	sub.s16 	%rs47, %rs23, %rs46;
	add.s16 	%rs1, %rs47, -8;
	cvt.u32.u16 	%r74, %rs47;
	mul.hi.u16 	%rs48, %rs27, 1457;
	shr.u16 	%rs49, %rs48, 2;
	cvt.u32.u16 	%r75, %rs49;
	prmt.b32 	%r76, %r75, %r74, 0x3340U;
	prmt.b32 	%r77, %r78, %r79, 0x3340U;
	prmt.b32 	%r80, %r76, %r77, 0x5410U;
	mov.b32 	%r296, 0;
	mov.b32 	%r81, 440448960;
	dp2a.lo.u32.u32 	%r10, %r81, %r80, %r296;
	mul.lo.s16 	%rs50, %rs49, 180;
	sub.s16 	%rs51, %rs27, %rs50;
	cvt.u32.u16 	%r82, %rs51;
	and.b16  	%rs52, %rs47, 255;
	mul.wide.u16 	%r83, %rs52, 20;
	add.s32 	%r84, %r56, %r57;
	sub.s32 	%r85, %r84, %r82;
	add.s32 	%r86, %r85, %r83;
	shl.b32 	%r87, %r86, 2;
	mov.u32 	%r88, _ZZ17my_kernel_kernel0E18PaddedInput_shared;
	add.s32 	%r11, %r88, %r87;
	mul.lo.s16 	%rs53, %rs29, 57;
	shr.u16 	%rs54, %rs53, 9;
	mul.lo.s16 	%rs55, %rs54, 9;
	sub.s16 	%rs56, %rs29, %rs55;
	add.s16 	%rs2, %rs56, -8;
	cvt.u32.u16 	%r89, %rs56;
	mul.hi.u16 	%rs57, %rs28, 1457;
	shr.u16 	%rs58, %rs57, 2;
	cvt.u32.u16 	%r90, %rs58;
	prmt.b32 	%r91, %r90, %r89, 0x3340U;
	prmt.b32 	%r92, %r91, %r77, 0x5410U;
	dp2a.lo.u32.u32 	%r12, %r81, %r92, %r296;
	mul.lo.s16 	%rs59, %rs58, 180;
	sub.s16 	%rs60, %rs28, %rs59;
	cvt.u32.u16 	%r93, %rs60;
	and.b16  	%rs61, %rs56, 255;
	mul.wide.u16 	%r94, %rs61, 20;
	add.s32 	%r95, %r56, %r60;
	sub.s32 	%r96, %r95, %r93;
	add.s32 	%r97, %r96, %r94;
	shl.b32 	%r98, %r97, 2;
	add.s32 	%r13, %r88, %r98;
	add.s16 	%rs62, %rs44, 114;
	shr.u16 	%rs63, %rs62, 9;
	mul.lo.s16 	%rs64, %rs63, 9;
	sub.s16 	%rs65, %rs23, %rs64;
	add.s16 	%rs66, %rs65, 2;
	add.s16 	%rs3, %rs65, -6;
	add.s16 	%rs67, %rs27, 40;
	cvt.u32.u16 	%r99, %rs66;
	mul.hi.u16 	%rs68, %rs67, 2913;
	shr.u16 	%rs69, %rs68, 3;
	cvt.u32.u16 	%r100, %rs69;
	prmt.b32 	%r101, %r100, %r99, 0x3340U;
	prmt.b32 	%r102, %r101, %r77, 0x5410U;
	dp2a.lo.u32.u32 	%r14, %r81, %r102, %r296;
	mul.lo.s16 	%rs70, %rs69, 180;
	sub.s16 	%rs71, %rs67, %rs70;
	cvt.u32.u16 	%r103, %rs71;
	and.b16  	%rs72, %rs66, 255;
	mul.wide.u16 	%r104, %rs72, 20;
	sub.s32 	%r105, %r84, %r103;
	add.s32 	%r106, %r105, %r104;
	shl.b32 	%r107, %r106, 2;
	add.s32 	%r15, %r88, %r107;
	add.s16 	%rs73, %rs53, 114;
	shr.u16 	%rs74, %rs73, 9;
	mul.lo.s16 	%rs75, %rs74, 9;
	sub.s16 	%rs76, %rs29, %rs75;
	add.s16 	%rs77, %rs76, 2;
	add.s16 	%rs4, %rs76, -6;
	add.s16 	%rs78, %rs27, 41;
	cvt.u32.u16 	%r108, %rs77;
	mul.hi.u16 	%rs79, %rs78, 2913;
	shr.u16 	%rs80, %rs79, 3;
	cvt.u32.u16 	%r109, %rs80;
	prmt.b32 	%r110, %r109, %r108, 0x3340U;
	prmt.b32 	%r111, %r110, %r77, 0x5410U;
	dp2a.lo.u32.u32 	%r16, %r81, %r111, %r296;
	mul.lo.s16 	%rs81, %rs80, 180;
	sub.s16 	%rs82, %rs78, %rs81;
	cvt.u32.u16 	%r112, %rs82;
	and.b16  	%rs83, %rs77, 255;
	mul.wide.u16 	%r113, %rs83, 20;
	sub.s32 	%r114, %r95, %r112;
	add.s32 	%r115, %r114, %r113;
	shl.b32 	%r116, %r115, 2;
	add.s32 	%r17, %r88, %r116;
	add.s16 	%rs84, %rs44, 228;
	shr.u16 	%rs85, %rs84, 9;
	mul.lo.s16 	%rs86, %rs85, 9;
	sub.s16 	%rs87, %rs23, %rs86;
	add.s16 	%rs88, %rs87, 4;
	add.s16 	%rs5, %rs87, -4;
	add.s16 	%rs89, %rs27, 80;
	cvt.u32.u16 	%r117, %rs88;
	mul.hi.u16 	%rs90, %rs89, 2913;
	shr.u16 	%rs91, %rs90, 3;
	cvt.u32.u16 	%r118, %rs91;
	prmt.b32 	%r119, %r118, %r117, 0x3340U;
	prmt.b32 	%r120, %r119, %r77, 0x5410U;
	dp2a.lo.u32.u32 	%r18, %r81, %r120, %r296;
	mul.lo.s16 	%rs92, %rs91, 180;
	sub.s16 	%rs93, %rs89, %rs92;
	cvt.u32.u16 	%r121, %rs93;
	and.b16  	%rs94, %rs88, 255;
	mul.wide.u16 	%r122, %rs94, 20;
	sub.s32 	%r123, %r84, %r121;
	add.s32 	%r124, %r123, %r122;
	shl.b32 	%r125, %r124, 2;
	add.s32 	%r19, %r88, %r125;
	add.s16 	%rs95, %rs53, 228;
	shr.u16 	%rs96, %rs95, 9;
	mul.lo.s16 	%rs97, %rs96, 9;
	sub.s16 	%rs98, %rs29, %rs97;
	add.s16 	%rs99, %rs98, 4;
	add.s16 	%rs6, %rs98, -4;
	add.s16 	%rs100, %rs27, 81;
	cvt.u32.u16 	%r126, %rs99;
	mul.hi.u16 	%rs101, %rs100, 2913;
	shr.u16 	%rs102, %rs101, 3;
	cvt.u32.u16 	%r127, %rs102;
	prmt.b32 	%r128, %r127, %r126, 0x3340U;
	prmt.b32 	%r129, %r128, %r77, 0x5410U;
	dp2a.lo.u32.u32 	%r20, %r81, %r129, %r296;
	mul.lo.s16 	%rs103, %rs102, 180;
	sub.s16 	%rs104, %rs100, %rs103;
	cvt.u32.u16 	%r130, %rs104;
	and.b16  	%rs105, %rs99, 255;
	mul.wide.u16 	%r131, %rs105, 20;
	sub.s32 	%r132, %r95, %r130;
	add.s32 	%r133, %r132, %r131;
	shl.b32 	%r134, %r133, 2;
	add.s32 	%r21, %r88, %r134;
	add.s16 	%rs106, %rs44, 342;
	shr.u16 	%rs107, %rs106, 9;
	mul.lo.s16 	%rs108, %rs107, 9;
	sub.s16 	%rs109, %rs23, %rs108;
	add.s16 	%rs110, %rs109, 6;
	add.s16 	%rs7, %rs109, -2;
	add.s16 	%rs111, %rs27, 120;
	cvt.u32.u16 	%r135, %rs110;
	mul.hi.u16 	%rs112, %rs111, 2913;
	shr.u16 	%rs113, %rs112, 3;
	cvt.u32.u16 	%r136, %rs113;
	prmt.b32 	%r137, %r136, %r135, 0x3340U;
	prmt.b32 	%r138, %r137, %r77, 0x5410U;
	dp2a.lo.u32.u32 	%r22, %r81, %r138, %r296;
	mul.lo.s16 	%rs114, %rs113, 180;
	sub.s16 	%rs115, %rs111, %rs114;
	cvt.u32.u16 	%r139, %rs115;
	and.b16  	%rs116, %rs110, 255;
	mul.wide.u16 	%r140, %rs116, 20;
	sub.s32 	%r141, %r84, %r139;
	add.s32 	%r142, %r141, %r140;
	shl.b32 	%r143, %r142, 2;
	add.s32 	%r23, %r88, %r143;
	add.s16 	%rs117, %rs53, 342;
	shr.u16 	%rs118, %rs117, 9;
	mul.lo.s16 	%rs119, %rs118, 9;
	sub.s16 	%rs120, %rs29, %rs119;
	add.s16 	%rs121, %rs120, 6;
	add.s16 	%rs8, %rs120, -2;
	add.s16 	%rs122, %rs27, 121;
	cvt.u32.u16 	%r144, %rs121;
	mul.hi.u16 	%rs123, %rs122, 2913;
	shr.u16 	%rs124, %rs123, 3;
	cvt.u32.u16 	%r145, %rs124;
	prmt.b32 	%r146, %r145, %r144, 0x3340U;
	prmt.b32 	%r147, %r146, %r77, 0x5410U;
	dp2a.lo.u32.u32 	%r24, %r81, %r147, %r296;
	mul.lo.s16 	%rs125, %rs124, 180;
	sub.s16 	%rs126, %rs122, %rs125;
	cvt.u32.u16 	%r148, %rs126;
	and.b16  	%rs127, %rs121, 255;
	mul.wide.u16 	%r149, %rs127, 20;
	sub.s32 	%r150, %r95, %r148;
	add.s32 	%r151, %r150, %r149;
	shl.b32 	%r152, %r151, 2;
	add.s32 	%r25, %r88, %r152;
	add.s16 	%rs128, %rs44, 456;
	shr.u16 	%rs129, %rs128, 9;
	mul.lo.s16 	%rs130, %rs129, 9;
	sub.s16 	%rs9, %rs23, %rs130;
	add.s16 	%rs131, %rs9, 8;
	add.s16 	%rs132, %rs27, 160;
	cvt.u32.u16 	%r153, %rs131;
	mul.hi.u16 	%rs133, %rs132, 2913;
	shr.u16 	%rs134, %rs133, 3;
	cvt.u32.u16 	%r154, %rs134;
	prmt.b32 	%r155, %r154, %r153, 0x3340U;
	prmt.b32 	%r156, %r155, %r77, 0x5410U;
	dp2a.lo.u32.u32 	%r26, %r81, %r156, %r296;
	mul.lo.s16 	%rs135, %rs134, 180;
	sub.s16 	%rs136, %rs132, %rs135;
	cvt.u32.u16 	%r157, %rs136;
	and.b16  	%rs137, %rs131, 255;
	mul.wide.u16 	%r158, %rs137, 20;
	sub.s32 	%r159, %r84, %r157;
	add.s32 	%r160, %r159, %r158;
	shl.b32 	%r161, %r160, 2;
	add.s32 	%r27, %r88, %r161;
	add.s16 	%rs138, %rs53, 456;
	shr.u16 	%rs139, %rs138, 9;
	mul.lo.s16 	%rs140, %rs139, 9;
	sub.s16 	%rs10, %rs29, %rs140;
	add.s16 	%rs141, %rs10, 8;
	add.s16 	%rs142, %rs27, 161;
	cvt.u32.u16 	%r162, %rs141;
	mul.hi.u16 	%rs143, %rs142, 2913;
	shr.u16 	%rs144, %rs143, 3;
	cvt.u32.u16 	%r163, %rs144;
	prmt.b32 	%r164, %r163, %r162, 0x3340U;
	prmt.b32 	%r165, %r164, %r77, 0x5410U;
	dp2a.lo.u32.u32 	%r28, %r81, %r165, %r296;
	mul.lo.s16 	%rs145, %rs144, 180;
	sub.s16 	%rs146, %rs142, %rs145;
	cvt.u32.u16 	%r166, %rs146;
	and.b16  	%rs147, %rs141, 255;
	mul.wide.u16 	%r167, %rs147, 20;
	sub.s32 	%r168, %r95, %r166;
	add.s32 	%r169, %r168, %r167;
	shl.b32 	%r170, %r169, 2;
	add.s32 	%r29, %r88, %r170;
	add.s16 	%rs148, %rs44, 570;
	shr.u16 	%rs149, %rs148, 9;
	mul.lo.s16 	%rs150, %rs149, 9;
	sub.s16 	%rs151, %rs23, %rs150;
	add.s16 	%rs152, %rs151, 10;
	add.s16 	%rs11, %rs151, 2;
	add.s16 	%rs153, %rs27, 200;
	cvt.u32.u16 	%r171, %rs152;
	mul.hi.u16 	%rs154, %rs153, 2913;
	shr.u16 	%rs155, %rs154, 3;
	cvt.u32.u16 	%r172, %rs155;
	prmt.b32 	%r173, %r172, %r171, 0x3340U;
	prmt.b32 	%r174, %r173, %r77, 0x5410U;
	dp2a.lo.u32.u32 	%r30, %r81, %r174, %r296;
	mul.lo.s16 	%rs156, %rs155, 180;
	sub.s16 	%rs157, %rs153, %rs156;
	cvt.u32.u16 	%r175, %rs157;
	and.b16  	%rs158, %rs152, 255;
	mul.wide.u16 	%r176, %rs158, 20;
	sub.s32 	%r177, %r84, %r175;
	add.s32 	%r178, %r177, %r176;
	shl.b32 	%r179, %r178, 2;
	add.s32 	%r31, %r88, %r179;
	add.s16 	%rs159, %rs53, 570;
	shr.u16 	%rs160, %rs159, 9;
	mul.lo.s16 	%rs161, %rs160, 9;
	sub.s16 	%rs162, %rs29, %rs161;
	add.s16 	%rs163, %rs162, 10;
	add.s16 	%rs12, %rs162, 2;
	add.s16 	%rs164, %rs27, 201;
	cvt.u32.u16 	%r180, %rs163;
	mul.hi.u16 	%rs165, %rs164, 2913;
	shr.u16 	%rs166, %rs165, 3;
	cvt.u32.u16 	%r181, %rs166;
	prmt.b32 	%r182, %r181, %r180, 0x3340U;
	prmt.b32 	%r183, %r182, %r77, 0x5410U;
	dp2a.lo.u32.u32 	%r32, %r81, %r183, %r296;
	mul.lo.s16 	%rs167, %rs166, 180;
	sub.s16 	%rs168, %rs164, %rs167;
	cvt.u32.u16 	%r184, %rs168;
	and.b16  	%rs169, %rs163, 255;
	mul.wide.u16 	%r185, %rs169, 20;
	sub.s32 	%r186, %r95, %r184;
	add.s32 	%r187, %r186, %r185;
	shl.b32 	%r188, %r187, 2;
	add.s32 	%r33, %r88, %r188;
	add.s16 	%rs170, %rs44, 684;
	shr.u16 	%rs171, %rs170, 9;
	mul.lo.s16 	%rs172, %rs171, 9;
	sub.s16 	%rs173, %rs23, %rs172;
	add.s16 	%rs174, %rs173, 12;
	add.s16 	%rs13, %rs173, 4;
	add.s16 	%rs175, %rs27, 240;
	cvt.u32.u16 	%r189, %rs174;
	mul.hi.u16 	%rs176, %rs175, 2913;
	shr.u16 	%rs177, %rs176, 3;
	cvt.u32.u16 	%r190, %rs177;
	prmt.b32 	%r191, %r190, %r189, 0x3340U;
	prmt.b32 	%r192, %r191, %r77, 0x5410U;
	dp2a.lo.u32.u32 	%r34, %r81, %r192, %r296;
	mul.lo.s16 	%rs178, %rs177, 180;
	sub.s16 	%rs179, %rs175, %rs178;
	cvt.u32.u16 	%r193, %rs179;
	and.b16  	%rs180, %rs174, 255;
	mul.wide.u16 	%r194, %rs180, 20;
	sub.s32 	%r195, %r84, %r193;
	add.s32 	%r196, %r195, %r194;
	shl.b32 	%r197, %r196, 2;
	add.s32 	%r35, %r88, %r197;
	add.s16 	%rs181, %rs53, 684;
	shr.u16 	%rs182, %rs181, 9;
	mul.lo.s16 	%rs183, %rs182, 9;
	sub.s16 	%rs184, %rs29, %rs183;
	add.s16 	%rs185, %rs184, 12;
	add.s16 	%rs14, %rs184, 4;
	add.s16 	%rs186, %rs27, 241;
	cvt.u32.u16 	%r198, %rs185;
	mul.hi.u16 	%rs187, %rs186, 2913;
	shr.u16 	%rs188, %rs187, 3;
	cvt.u32.u16 	%r199, %rs188;
	prmt.b32 	%r200, %r199, %r198, 0x3340U;
	prmt.b32 	%r201, %r200, %r77, 0x5410U;
	dp2a.lo.u32.u32 	%r36, %r81, %r201, %r296;
	mul.lo.s16 	%rs189, %rs188, 180;
	sub.s16 	%rs190, %rs186, %rs189;
	cvt.u32.u16 	%r202, %rs190;
	and.b16  	%rs191, %rs185, 255;
	mul.wide.u16 	%r203, %rs191, 20;
	sub.s32 	%r204, %r95, %r202;
	add.s32 	%r205, %r204, %r203;
	shl.b32 	%r206, %r205, 2;
	add.s32 	%r37, %r88, %r206;
	add.s16 	%rs192, %rs44, 798;
	shr.u16 	%rs193, %rs192, 9;
	mul.lo.s16 	%rs194, %rs193, 9;
	sub.s16 	%rs195, %rs23, %rs194;
	add.s16 	%rs196, %rs195, 14;
	add.s16 	%rs15, %rs195, 6;
	add.s16 	%rs197, %rs27, 280;
	cvt.u32.u16 	%r207, %rs196;
	mul.hi.u16 	%rs198, %rs197, 2913;
	shr.u16 	%rs199, %rs198, 3;
	cvt.u32.u16 	%r208, %rs199;
	prmt.b32 	%r209, %r208, %r207, 0x3340U;
	prmt.b32 	%r210, %r209, %r77, 0x5410U;
	dp2a.lo.u32.u32 	%r38, %r81, %r210, %r296;
	mul.lo.s16 	%rs200, %rs199, 180;
	sub.s16 	%rs201, %rs197, %rs200;
	cvt.u32.u16 	%r211, %rs201;
	and.b16  	%rs202, %rs196, 255;
	mul.wide.u16 	%r212, %rs202, 20;
	sub.s32 	%r213, %r84, %r211;
	add.s32 	%r214, %r213, %r212;
	shl.b32 	%r215, %r214, 2;
	add.s32 	%r39, %r88, %r215;
	add.s16 	%rs203, %rs53, 798;
	shr.u16 	%rs204, %rs203, 9;
	mul.lo.s16 	%rs205, %rs204, 9;
	sub.s16 	%rs206, %rs29, %rs205;
	add.s16 	%rs207, %rs206, 14;
	add.s16 	%rs16, %rs206, 6;
	add.s16 	%rs208, %rs27, 281;
	cvt.u32.u16 	%r216, %rs207;
	mul.hi.u16 	%rs209, %rs208, 2913;
	shr.u16 	%rs210, %rs209, 3;
	cvt.u32.u16 	%r217, %rs210;
	prmt.b32 	%r218, %r217, %r216, 0x3340U;
	prmt.b32 	%r219, %r218, %r77, 0x5410U;
	dp2a.lo.u32.u32 	%r40, %r81, %r219, %r296;
	mul.lo.s16 	%rs211, %rs210, 180;
	sub.s16 	%rs212, %rs208, %rs211;
	cvt.u32.u16 	%r220, %rs212;
	and.b16  	%rs213, %rs207, 255;
	mul.wide.u16 	%r221, %rs213, 20;
	sub.s32 	%r222, %r95, %r220;
	add.s32 	%r223, %r222, %r221;
	shl.b32 	%r224, %r223, 2;
	add.s32 	%r41, %r88, %r224;
	add.s16 	%rs214, %rs44, 912;
	shr.u16 	%rs215, %rs214, 9;
	mul.lo.s16 	%rs216, %rs215, 9;
	sub.s16 	%rs217, %rs23, %rs216;
	add.s16 	%rs218, %rs217, 16;
	add.s16 	%rs17, %rs217, 8;
	add.s16 	%rs219, %rs27, 320;
	cvt.u32.u16 	%r225, %rs218;
	mul.hi.u16 	%rs220, %rs219, 2913;
	shr.u16 	%rs221, %rs220, 3;
	cvt.u32.u16 	%r226, %rs221;
	prmt.b32 	%r227, %r226, %r225, 0x3340U;
	prmt.b32 	%r228, %r227, %r77, 0x5410U;
	dp2a.lo.u32.u32 	%r42, %r81, %r228, %r296;
	mul.lo.s16 	%rs222, %rs221, 180;
	sub.s16 	%rs223, %rs219, %rs222;
	cvt.u32.u16 	%r229, %rs223;
	and.b16  	%rs224, %rs218, 255;
	mul.wide.u16 	%r230, %rs224, 20;
	sub.s32 	%r231, %r84, %r229;
	add.s32 	%r232, %r231, %r230;
	shl.b32 	%r233, %r232, 2;
	add.s32 	%r43, %r88, %r233;
	add.s16 	%rs225, %rs53, 912;
	shr.u16 	%rs226, %rs225, 9;
	mul.lo.s16 	%rs227, %rs226, 9;
	sub.s16 	%rs228, %rs29, %rs227;
	add.s16 	%rs229, %rs228, 16;
	add.s16 	%rs18, %rs228, 8;
	add.s16 	%rs230, %rs27, 321;
	cvt.u32.u16 	%r234, %rs229;
	mul.hi.u16 	%rs231, %rs230, 2913;
	shr.u16 	%rs232, %rs231, 3;
	cvt.u32.u16 	%r235, %rs232;
	prmt.b32 	%r236, %r235, %r234, 0x3340U;
	prmt.b32 	%r237, %r236, %r77, 0x5410U;
	dp2a.lo.u32.u32 	%r44, %r81, %r237, %r296;
	mul.lo.s16 	%rs233, %rs232, 180;
	sub.s16 	%rs234, %rs230, %rs233;
	cvt.u32.u16 	%r238, %rs234;
	and.b16  	%rs235, %rs229, 255;
	mul.wide.u16 	%r239, %rs235, 20;
	sub.s32 	%r240, %r95, %r238;
	add.s32 	%r241, %r240, %r239;
	shl.b32 	%r242, %r241, 2;
	add.s32 	%r45, %r88, %r242;
	mov.f32 	%f179, 0f00000000;
	and.b16  	%rs236, %rs1, 255;
	and.b16  	%rs237, %rs2, 255;
	and.b16  	%rs238, %rs3, 255;
	and.b16  	%rs239, %rs4, 255;
	and.b16  	%rs240, %rs5, 255;
	and.b16  	%rs241, %rs6, 255;
	and.b16  	%rs242, %rs7, 255;
	and.b16  	%rs243, %rs8, 255;
	and.b16  	%rs246, %rs11, 255;
	and.b16  	%rs247, %rs12, 255;
	and.b16  	%rs248, %rs13, 255;
	and.b16  	%rs249, %rs14, 255;
	and.b16  	%rs250, %rs15, 255;
	and.b16  	%rs251, %rs16, 255;
	and.b16  	%rs252, %rs17, 255;
	and.b16  	%rs253, %rs18, 255;
	mov.f32 	%f180, %f179;
	mov.f32 	%f181, %f179;
	mov.f32 	%f182, %f179;
	mov.f32 	%f183, %f179;
	mov.f32 	%f184, %f179;
	mov.f32 	%f185, %f179;
	mov.f32 	%f186, %f179;
	mov.f32 	%f187, %f179;
	mov.f32 	%f188, %f179;
	mov.f32 	%f189, %f179;
	mov.f32 	%f190, %f179;
	mov.f32 	%f191, %f179;
	mov.f32 	%f192, %f179;
$L__BB0_1:
	setp.lt.u16 	%p2, %rs236, 249;
	bar.sync 	0;
	or.b32  	%r244, %r296, %r1;
	setp.eq.s32 	%p3, %r244, 0;
	add.s32 	%r245, %r296, %r1;
	setp.gt.u32 	%p4, %r245, 7;
	or.pred  	%p1, %p3, %p4;
	or.pred  	%p5, %p2, %p1;
	mov.f32 	%f193, 0f00000000;
	@%p5 bra 	$L__BB0_3;
	ld.param.u64 	%rd72, [my_kernel_kernel0_param_0];
	mad.lo.s32 	%r246, %r296, 960, %r4;
	add.s32 	%r247, %r246, %r10;
	cvta.to.global.u64 	%rd5, %rd72;
	mul.wide.s32 	%rd6, %r247, 4;
	add.s64 	%rd7, %rd5, %rd6;
	ld.global.nc.f32 	%f193, [%rd7];
$L__BB0_3:
	setp.lt.u16 	%p6, %rs237, 249;
	st.shared.f32 	[%r11], %f193;
	or.pred  	%p7, %p6, %p1;
	mov.f32 	%f194, 0f00000000;
	@%p7 bra 	$L__BB0_5;
	ld.param.u64 	%rd73, [my_kernel_kernel0_param_0];
	mad.lo.s32 	%r248, %r296, 960, %r5;
	add.s32 	%r249, %r248, %r12;
	cvta.to.global.u64 	%rd8, %rd73;
	mul.wide.s32 	%rd9, %r249, 4;
	add.s64 	%rd10, %rd8, %rd9;
	ld.global.nc.f32 	%f194, [%rd10];
$L__BB0_5:
	setp.lt.u16 	%p8, %rs238, 249;
	st.shared.f32 	[%r13+4], %f194;
	or.pred  	%p9, %p8, %p1;
	mov.f32 	%f195, 0f00000000;
	@%p9 bra 	$L__BB0_7;
	ld.param.u64 	%rd74, [my_kernel_kernel0_param_0];
	mad.lo.s32 	%r250, %r296, 960, %r4;
	add.s32 	%r251, %r250, %r14;
	cvta.to.global.u64 	%rd11, %rd74;
	mul.wide.s32 	%rd12, %r251, 4;
	add.s64 	%rd13, %rd11, %rd12;
	ld.global.nc.f32 	%f195, [%rd13];
$L__BB0_7:
	setp.lt.u16 	%p10, %rs239, 249;
	st.shared.f32 	[%r15+160], %f195;
	or.pred  	%p11, %p10, %p1;
	mov.f32 	%f196, 0f00000000;
	@%p11 bra 	$L__BB0_9;
	ld.param.u64 	%rd75, [my_kernel_kernel0_param_0];
	mad.lo.s32 	%r252, %r296, 960, %r5;
	add.s32 	%r253, %r252, %r16;
	cvta.to.global.u64 	%rd14, %rd75;
	mul.wide.s32 	%rd15, %r253, 4;
	add.s64 	%rd16, %rd14, %rd15;
	ld.global.nc.f32 	%f196, [%rd16];
$L__BB0_9:
	setp.lt.u16 	%p12, %rs240, 249;
	st.shared.f32 	[%r17+164], %f196;
	or.pred  	%p13, %p12, %p1;
	mov.f32 	%f197, 0f00000000;
	@%p13 bra 	$L__BB0_11;
	ld.param.u64 	%rd76, [my_kernel_kernel0_param_0];
	mad.lo.s32 	%r254, %r296, 960, %r4;
	add.s32 	%r255, %r254, %r18;
	cvta.to.global.u64 	%rd17, %rd76;
	mul.wide.s32 	%rd18, %r255, 4;
	add.s64 	%rd19, %rd17, %rd18;
	ld.global.nc.f32 	%f197, [%rd19];
$L__BB0_11:
	setp.lt.u16 	%p14, %rs241, 249;
	st.shared.f32 	[%r19+320], %f197;
	or.pred  	%p15, %p14, %p1;
	mov.f32 	%f198, 0f00000000;
	@%p15 bra 	$L__BB0_13;
	ld.param.u64 	%rd77, [my_kernel_kernel0_param_0];
	mad.lo.s32 	%r256, %r296, 960, %r5;
	add.s32 	%r257, %r256, %r20;
	cvta.to.global.u64 	%rd20, %rd77;
	mul.wide.s32 	%rd21, %r257, 4;
	add.s64 	%rd22, %rd20, %rd21;
	ld.global.nc.f32 	%f198, [%rd22];
$L__BB0_13:
	setp.lt.u16 	%p16, %rs242, 249;
	st.shared.f32 	[%r21+324], %f198;
	or.pred  	%p17, %p16, %p1;
	mov.f32 	%f199, 0f00000000;
	@%p17 bra 	$L__BB0_15;
	ld.param.u64 	%rd78, [my_kernel_kernel0_param_0];
	mad.lo.s32 	%r258, %r296, 960, %r4;
	add.s32 	%r259, %r258, %r22;
	cvta.to.global.u64 	%rd23, %rd78;
	mul.wide.s32 	%rd24, %r259, 4;
	add.s64 	%rd25, %rd23, %rd24;
	ld.global.nc.f32 	%f199, [%rd25];
$L__BB0_15:
	setp.lt.u16 	%p18, %rs243, 249;
	st.shared.f32 	[%r23+480], %f199;
	or.pred  	%p19, %p18, %p1;
	mov.f32 	%f200, 0f00000000;
	@%p19 bra 	$L__BB0_17;
	ld.param.u64 	%rd79, [my_kernel_kernel0_param_0];
	mad.lo.s32 	%r260, %r296, 960, %r5;
	add.s32 	%r261, %r260, %r24;
	cvta.to.global.u64 	%rd26, %rd79;
	mul.wide.s32 	%rd27, %r261, 4;
	add.s64 	%rd28, %rd26, %rd27;
	ld.global.nc.f32 	%f200, [%rd28];
$L__BB0_17:
	and.b16  	%rs244, %rs9, 255;
	setp.lt.u16 	%p20, %rs244, 249;
	st.shared.f32 	[%r25+484], %f200;
	or.pred  	%p21, %p20, %p1;
	mov.f32 	%f201, 0f00000000;
	@%p21 bra 	$L__BB0_19;
	ld.param.u64 	%rd80, [my_kernel_kernel0_param_0];
	mad.lo.s32 	%r262, %r296, 960, %r4;
	add.s32 	%r263, %r262, %r26;
	cvta.to.global.u64 	%rd29, %rd80;
	mul.wide.s32 	%rd30, %r263, 4;
	add.s64 	%rd31, %rd29, %rd30;
	ld.global.nc.f32 	%f201, [%rd31];
$L__BB0_19:
	and.b16  	%rs245, %rs10, 255;
	setp.lt.u16 	%p22, %rs245, 249;
	st.shared.f32 	[%r27+640], %f201;
	or.pred  	%p23, %p22, %p1;
	mov.f32 	%f202, 0f00000000;
	@%p23 bra 	$L__BB0_21;
	ld.param.u64 	%rd81, [my_kernel_kernel0_param_0];
	mad.lo.s32 	%r264, %r296, 960, %r5;
	add.s32 	%r265, %r264, %r28;
	cvta.to.global.u64 	%rd32, %rd81;
	mul.wide.s32 	%rd33, %r265, 4;
	add.s64 	%rd34, %rd32, %rd33;
	ld.global.nc.f32 	%f202, [%rd34];
$L__BB0_21:
	setp.lt.u16 	%p24, %rs246, 249;
	st.shared.f32 	[%r29+644], %f202;
	or.pred  	%p25, %p24, %p1;
	mov.f32 	%f203, 0f00000000;
	@%p25 bra 	$L__BB0_23;
	ld.param.u64 	%rd82, [my_kernel_kernel0_param_0];
	mad.lo.s32 	%r266, %r296, 960, %r4;
	add.s32 	%r267, %r266, %r30;
	cvta.to.global.u64 	%rd35, %rd82;
	mul.wide.s32 	%rd36, %r267, 4;
	add.s64 	%rd37, %rd35, %rd36;
	ld.global.nc.f32 	%f203, [%rd37];
$L__BB0_23:
	setp.lt.u16 	%p26, %rs247, 249;
	st.shared.f32 	[%r31+800], %f203;
	or.pred  	%p27, %p26, %p1;
	mov.f32 	%f204, 0f00000000;
	@%p27 bra 	$L__BB0_25;
	ld.param.u64 	%rd83, [my_kernel_kernel0_param_0];
	mad.lo.s32 	%r268, %r296, 960, %r5;
	add.s32 	%r269, %r268, %r32;
	cvta.to.global.u64 	%rd38, %rd83;
	mul.wide.s32 	%rd39, %r269, 4;
	add.s64 	%rd40, %rd38, %rd39;
	ld.global.nc.f32 	%f204, [%rd40];
$L__BB0_25:
	setp.lt.u16 	%p28, %rs248, 249;
	st.shared.f32 	[%r33+804], %f204;
	or.pred  	%p29, %p28, %p1;
	mov.f32 	%f205, 0f00000000;
	@%p29 bra 	$L__BB0_27;
	ld.param.u64 	%rd84, [my_kernel_kernel0_param_0];
	mad.lo.s32 	%r270, %r296, 960, %r4;
	add.s32 	%r271, %r270, %r34;
	cvta.to.global.u64 	%rd41, %rd84;
	mul.wide.s32 	%rd42, %r271, 4;
	add.s64 	%rd43, %rd41, %rd42;
	ld.global.nc.f32 	%f205, [%rd43];
$L__BB0_27:
	setp.lt.u16 	%p30, %rs249, 249;
	st.shared.f32 	[%r35+960], %f205;
	or.pred  	%p31, %p30, %p1;
	mov.f32 	%f206, 0f00000000;
	@%p31 bra 	$L__BB0_29;
	ld.param.u64 	%rd85, [my_kernel_kernel0_param_0];
	mad.lo.s32 	%r272, %r296, 960, %r5;
	add.s32 	%r273, %r272, %r36;
	cvta.to.global.u64 	%rd44, %rd85;
	mul.wide.s32 	%rd45, %r273, 4;
	add.s64 	%rd46, %rd44, %rd45;
	ld.global.nc.f32 	%f206, [%rd46];
$L__BB0_29:
	setp.lt.u16 	%p32, %rs250, 249;
	st.shared.f32 	[%r37+964], %f206;
	or.pred  	%p33, %p32, %p1;
	mov.f32 	%f207, 0f00000000;
	@%p33 bra 	$L__BB0_31;
	ld.param.u64 	%rd86, [my_kernel_kernel0_param_0];
	mad.lo.s32 	%r274, %r296, 960, %r4;
	add.s32 	%r275, %r274, %r38;
	cvta.to.global.u64 	%rd47, %rd86;
	mul.wide.s32 	%rd48, %r275, 4;
	add.s64 	%rd49, %rd47, %rd48;
	ld.global.nc.f32 	%f207, [%rd49];
$L__BB0_31:
	setp.lt.u16 	%p34, %rs251, 249;
	st.shared.f32 	[%r39+1120], %f207;
	or.pred  	%p35, %p34, %p1;
	mov.f32 	%f208, 0f00000000;
	@%p35 bra 	$L__BB0_33;
	ld.param.u64 	%rd87, [my_kernel_kernel0_param_0];
	mad.lo.s32 	%r276, %r296, 960, %r5;
	add.s32 	%r277, %r276, %r40;
	cvta.to.global.u64 	%rd50, %rd87;
	mul.wide.s32 	%rd51, %r277, 4;
	add.s64 	%rd52, %rd50, %rd51;
	ld.global.nc.f32 	%f208, [%rd52];
$L__BB0_33:
	setp.lt.u16 	%p36, %rs252, 249;
	st.shared.f32 	[%r41+1124], %f208;
	or.pred  	%p37, %p36, %p1;
	mov.f32 	%f209, 0f00000000;
	@%p37 bra 	$L__BB0_35;
	ld.param.u64 	%rd88, [my_kernel_kernel0_param_0];
	mad.lo.s32 	%r278, %r296, 960, %r4;
	add.s32 	%r279, %r278, %r42;
	cvta.to.global.u64 	%rd53, %rd88;
	mul.wide.s32 	%rd54, %r279, 4;
	add.s64 	%rd55, %rd53, %rd54;
	ld.global.nc.f32 	%f209, [%rd55];
$L__BB0_35:
	setp.lt.u16 	%p38, %rs253, 249;
	st.shared.f32 	[%r43+1280], %f209;
	or.pred  	%p39, %p38, %p1;
	mov.f32 	%f210, 0f00000000;
	@%p39 bra 	$L__BB0_37;
	ld.param.u64 	%rd89, [my_kernel_kernel0_param_0];
	mad.lo.s32 	%r280, %r296, 960, %r5;
	add.s32 	%r281, %r280, %r44;
	cvta.to.global.u64 	%rd56, %rd89;
	mul.wide.s32 	%rd57, %r281, 4;
	add.s64 	%rd58, %rd56, %rd57;
	ld.global.nc.f32 	%f210, [%rd58];
$L__BB0_37:
	ld.param.u64 	%rd90, [my_kernel_kernel0_param_1];
	st.shared.f32 	[%r45+1284], %f210;
	mul.lo.s32 	%r282, %r296, 960;
	add.s32 	%r283, %r7, %r282;
	add.s32 	%r284, %r8, %r282;
	add.s32 	%r285, %r9, %r282;
	cvta.to.global.u64 	%rd59, %rd90;
	mul.wide.u32 	%rd60, %r283, 4;
	add.s64 	%rd61, %rd59, %rd60;
	ld.global.nc.f32 	%f84, [%rd61];
	mul.wide.u32 	%rd62, %r284, 4;
	add.s64 	%rd63, %rd59, %rd62;
	ld.global.nc.f32 	%f85, [%rd63];
	mul.wide.u32 	%rd64, %r285, 4;
	add.s64 	%rd65, %rd59, %rd64;
	ld.global.nc.f32 	%f86, [%rd65];
	mov.u32 	%r47, %tid.x;
	mov.u32 	%r286, _ZZ17my_kernel_kernel0E18placeholder_shared;
	mad.lo.s32 	%r287, %r47, 12, %r286;
	st.shared.f32 	[%r287], %f84;
	st.shared.f32 	[%r287+4], %f85;
	st.shared.f32 	[%r287+8], %f86;
	bar.sync 	0;
	shl.b32 	%r288, %r47, 2;
	mov.u32 	%r289, _ZZ17my_kernel_kernel0E18PaddedInput_shared;
	add.s32 	%r290, %r289, %r288;
	ld.shared.f32 	%f87, [%r290];
	shl.b32 	%r291, %r47, 3;
	sub.s32 	%r292, %r287, %r291;
	ld.shared.f32 	%f88, [%r292];
	fma.rn.f32 	%f89, %f87, %f88, %f192;
	ld.shared.f32 	%f90, [%r290+80];
	fma.rn.f32 	%f91, %f90, %f88, %f191;
	ld.shared.f32 	%f92, [%r290+160];
	fma.rn.f32 	%f93, %f92, %f88, %f190;
	ld.shared.f32 	%f94, [%r290+240];
	fma.rn.f32 	%f95, %f94, %f88, %f189;
	ld.shared.f32 	%f96, [%r290+320];
	fma.rn.f32 	%f97, %f96, %f88, %f188;
	ld.shared.f32 	%f98, [%r290+400];
	fma.rn.f32 	%f99, %f98, %f88, %f187;
	ld.shared.f32 	%f100, [%r290+480];
	fma.rn.f32 	%f101, %f100, %f88, %f186;
	ld.shared.f32 	%f102, [%r290+720];
	fma.rn.f32 	%f103, %f102, %f88, %f185;
	ld.shared.f32 	%f104, [%r290+800];
	fma.rn.f32 	%f105, %f104, %f88, %f184;
	ld.shared.f32 	%f106, [%r290+880];
	fma.rn.f32 	%f107, %f106, %f88, %f183;
	ld.shared.f32 	%f108, [%r290+960];
	fma.rn.f32 	%f109, %f108, %f88, %f182;
	ld.shared.f32 	%f110, [%r290+1040];
	fma.rn.f32 	%f111, %f110, %f88, %f181;
	ld.shared.f32 	%f112, [%r290+1120];
	fma.rn.f32 	%f113, %f112, %f88, %f180;
	ld.shared.f32 	%f114, [%r290+1200];
	fma.rn.f32 	%f115, %f114, %f88, %f179;
	ld.shared.f32 	%f116, [%r292+80];
	fma.rn.f32 	%f117, %f90, %f116, %f89;
	fma.rn.f32 	%f118, %f92, %f116, %f91;
	fma.rn.f32 	%f119, %f94, %f116, %f93;
	fma.rn.f32 	%f120, %f96, %f116, %f95;
	fma.rn.f32 	%f121, %f98, %f116, %f97;
	fma.rn.f32 	%f122, %f100, %f116, %f99;
	ld.shared.f32 	%f123, [%r290+560];
	fma.rn.f32 	%f124, %f123, %f116, %f101;
	fma.rn.f32 	%f125, %f104, %f116, %f103;
	fma.rn.f32 	%f126, %f106, %f116, %f105;
	fma.rn.f32 	%f127, %f108, %f116, %f107;
	fma.rn.f32 	%f128, %f110, %f116, %f109;
	fma.rn.f32 	%f129, %f112, %f116, %f111;
	fma.rn.f32 	%f130, %f114, %f116, %f113;
	ld.shared.f32 	%f131, [%r290+1280];
	fma.rn.f32 	%f132, %f131, %f116, %f115;
	ld.shared.f32 	%f133, [%r292+160];
	fma.rn.f32 	%f192, %f92, %f133, %f117;
	fma.rn.f32 	%f191, %f94, %f133, %f118;
	fma.rn.f32 	%f190, %f96, %f133, %f119;
	fma.rn.f32 	%f189, %f98, %f133, %f120;
	fma.rn.f32 	%f188, %f100, %f133, %f121;
	fma.rn.f32 	%f187, %f123, %f133, %f122;
	ld.shared.f32 	%f134, [%r290+640];
	fma.rn.f32 	%f186, %f134, %f133, %f124;
	fma.rn.f32 	%f185, %f106, %f133, %f125;
	fma.rn.f32 	%f184, %f108, %f133, %f126;
	fma.rn.f32 	%f183, %f110, %f133, %f127;
	fma.rn.f32 	%f182, %f112, %f133, %f128;
	fma.rn.f32 	%f181, %f114, %f133, %f129;
	fma.rn.f32 	%f180, %f131, %f133, %f130;
	ld.shared.f32 	%f135, [%r290+1360];
	fma.rn.f32 	%f179, %f135, %f133, %f132;
	add.s32 	%r296, %r296, 1;
	setp.ne.s32 	%p40, %r296, 3;
	@%p40 bra 	$L__BB0_1;
	ld.param.u64 	%rd92, [my_kernel_kernel0_param_3];
	ld.param.u64 	%rd91, [my_kernel_kernel0_param_2];
	cvta.to.global.u64 	%rd66, %rd92;
	cvta.to.global.u64 	%rd67, %rd91;
	add.s32 	%r293, %r6, %r47;
	mul.wide.u32 	%rd68, %r293, 4;
	add.s64 	%rd69, %rd66, %rd68;
	ld.global.nc.f32 	%f136, [%rd69];
	add.s32 	%r294, %r2, %r47;
	add.s32 	%r295, %r294, %r3;
	add.f32 	%f137, %f192, %f136;
	min.f32 	%f138, %f137, 0f40C00000;
	max.f32 	%f139, %f138, 0f00000000;
	mul.wide.u32 	%rd70, %r295, 4;
	add.s64 	%rd71, %rd67, %rd70;
	st.global.f32 	[%rd71], %f139;
	add.f32 	%f140, %f191, %f136;
	min.f32 	%f141, %f140, 0f40C00000;
	max.f32 	%f142, %f141, 0f00000000;
	st.global.f32 	[%rd71+26880], %f142;
	add.f32 	%f143, %f190, %f136;
	min.f32 	%f144, %f143, 0f40C00000;
	max.f32 	%f145, %f144, 0f00000000;
	st.global.f32 	[%rd71+53760], %f145;
	add.f32 	%f146, %f189, %f136;
	min.f32 	%f147, %f146, 0f40C00000;
	max.f32 	%f148, %f147, 0f00000000;
	st.global.f32 	[%rd71+80640], %f148;
	add.f32 	%f149, %f188, %f136;
	min.f32 	%f150, %f149, 0f40C00000;
	max.f32 	%f151, %f150, 0f00000000;
	st.global.f32 	[%rd71+107520], %f151;
	add.f32 	%f152, %f187, %f136;
	min.f32 	%f153, %f152, 0f40C00000;
	max.f32 	%f154, %f153, 0f00000000;
	st.global.f32 	[%rd71+134400], %f154;
	add.f32 	%f155, %f186, %f136;
	min.f32 	%f156, %f155, 0f40C00000;
	max.f32 	%f157, %f156, 0f00000000;
	st.global.f32 	[%rd71+161280], %f157;
	add.f32 	%f158, %f185, %f136;
	min.f32 	%f159, %f158, 0f40C00000;
	max.f32 	%f160, %f159, 0f00000000;
	st.global.f32 	[%rd71+188160], %f160;
	add.f32 	%f161, %f184, %f136;
	min.f32 	%f162, %f161, 0f40C00000;
	max.f32 	%f163, %f162, 0f00000000;
	st.global.f32 	[%rd71+215040], %f163;
	add.f32 	%f164, %f183, %f136;
	min.f32 	%f165, %f164, 0f40C00000;
	max.f32 	%f166, %f165, 0f00000000;
	st.global.f32 	[%rd71+241920], %f166;
	add.f32 	%f167, %f182, %f136;
	min.f32 	%f168, %f167, 0f40C00000;
	max.f32 	%f169, %f168, 0f00000000;
	st.global.f32 	[%rd71+268800], %f169;
	add.f32 	%f170, %f181, %f136;
	min.f32 	%f171, %f170, 0f40C00000;
	max.f32 	%f172, %f171, 0f00000000;
	st.global.f32 	[%rd71+295680], %f172;
	add.f32 	%f173, %f180, %f136;
	min.f32 	%f174, %f173, 0f40C00000;
	max.f32 	%f175, %f174, 0f00000000;
	st.global.f32 	[%rd71+322560], %f175;
	add.f32 	%f176, %f179, %f136;
	min.f32 	%f177, %f176, 0f40C00000;
	max.f32 	%f178, %f177, 0f00000000;
	st.global.f32 	[%rd71+349440], %f178;
	ret;

}


// ===== COMPILED SASS (sm_100) =====

	.target	sm_100

	.elftype	@"ET_EXEC"


//--------------------- .note.nv.tkinfo           --------------------------
	.section	.note.nv.tkinfo,"",@"SHT_NOTE"
	.sectionflags	@"SHF_NOTE_NV_TKINFO"
	.tkinfo
        /*0018*/ 	.word	0x00000002
        /*0030*/ 	.string	""
        /*0030*/ 	.string	"ptxas"
        /*0030*/ 	.string	"Cuda compilation tools, release 13.0, V13.0.88"
        /*0030*/ 	.string	"Build cuda_13.0.r13.0/compiler.36424714_0"
        /*0030*/ 	.string	"-arch sm_100 -m 64 "



//--------------------- .note.nv.cuinfo           --------------------------
	.section	.note.nv.cuinfo,"",@"SHT_NOTE"
	.sectionflags	@"SHF_NOTE_NV_CUINFO"
        /*0018*/ 	.short	0x0002
        /*001a*/ 	.short	0x0064
        /*001c*/ 	.short	0x0082
	.zero		2


//--------------------- .nv.info                  --------------------------
	.section	.nv.info,"",@"SHT_CUDA_INFO"
	.align	4


	//----- nvinfo : EIATTR_REGCOUNT
	.align		4
        /*0000*/ 	.byte	0x04, 0x2f
        /*0002*/ 	.short	(.L_1 - .L_0)
	.align		4
.L_0:
        /*0004*/ 	.word	index@(my_kernel_kernel0)
        /*0008*/ 	.word	0x00000060


	//----- nvinfo : EIATTR_FRAME_SIZE
	.align		4
.L_1:
        /*000c*/ 	.byte	0x04, 0x11
        /*000e*/ 	.short	(.L_3 - .L_2)
	.align		4
.L_2:
        /*0010*/ 	.word	index@(my_kernel_kernel0)
        /*0014*/ 	.word	0x00000000


	//----- nvinfo : EIATTR_MIN_STACK_SIZE
	.align		4
.L_3:
        /*0018*/ 	.byte	0x04, 0x12
        /*001a*/ 	.short	(.L_5 - .L_4)
	.align		4
.L_4:
        /*001c*/ 	.word	index@(my_kernel_kernel0)
        /*0020*/ 	.word	0x00000000
.L_5:


//--------------------- .nv.compat                --------------------------
	.section	.nv.compat,"",@"SHT_CUDA_COMPAT_INFO"
	.align	4
        /*0000*/ 	.byte	0x02, 0x09, 0x00, 0x00, 0x02, 0x02, 0x01, 0x00, 0x02, 0x05, 0x05, 0x00, 0x03, 0x07, 0x01, 0x01
        /*0010*/ 	.byte	0x02, 0x03, 0x00, 0x00, 0x02, 0x06, 0x01, 0x00, 0x04, 0x0b, 0x08, 0x00, 0x09, 0x00, 0x00, 0x00
        /*0020*/ 	.byte	0x00, 0x00, 0x00, 0x00


//--------------------- .nv.info.my_kernel_kernel0 --------------------------
	.section	.nv.info.my_kernel_kernel0,"",@"SHT_CUDA_INFO"
	.sectionflags	@""
	.align	4


	//----- nvinfo : EIATTR_CUDA_API_VERSION
	.align		4
        /*0000*/ 	.byte	0x04, 0x37
        /*0002*/ 	.short	(.L_7 - .L_6)
.L_6:
        /*0004*/ 	.word	0x00000082


	//----- nvinfo : EIATTR_KPARAM_INFO
	.align		4
.L_7:
        /*0008*/ 	.byte	0x04, 0x17
        /*000a*/ 	.short	(.L_9 - .L_8)
.L_8:
        /*000c*/ 	.word	0x00000000
        /*0010*/ 	.short	0x0003
        /*0012*/ 	.short	0x0018
        /*0014*/ 	.byte	0x00, 0xf5, 0x21, 0x00


	//----- nvinfo : EIATTR_KPARAM_INFO
	.align		4
.L_9:
        /*0018*/ 	.byte	0x04, 0x17
        /*001a*/ 	.short	(.L_11 - .L_10)
.L_10:
        /*001c*/ 	.word	0x00000000
        /*0020*/ 	.short	0x0002
        /*0022*/ 	.short	0x0010
        /*0024*/ 	.byte	0x00, 0xf5, 0x21, 0x00


	//----- nvinfo : EIATTR_KPARAM_INFO
	.align		4
.L_11:
        /*0028*/ 	.byte	0x04, 0x17
        /*002a*/ 	.short	(.L_13 - .L_12)
.L_12:
        /*002c*/ 	.word	0x00000000
        /*0030*/ 	.short	0x0001
        /*0032*/ 	.short	0x0008
        /*0034*/ 	.byte	0x00, 0xf5, 0x21, 0x00


	//----- nvinfo : EIATTR_KPARAM_INFO
	.align		4
.L_13:
        /*0038*/ 	.byte	0x04, 0x17
        /*003a*/ 	.short	(.L_15 - .L_14)
.L_14:
        /*003c*/ 	.word	0x00000000
        /*0040*/ 	.short	0x0000
        /*0042*/ 	.short	0x0000
        /*0044*/ 	.byte	0x00, 0xf5, 0x21, 0x00


	//----- nvinfo : EIATTR_SPARSE_MMA_MASK
	.align		4
.L_15:
        /*0048*/ 	.byte	0x03, 0x50
        /*004a*/ 	.short	0x0000


	//----- nvinfo : EIATTR_MAXREG_COUNT
	.align		4
        /*004c*/ 	.byte	0x03, 0x1b
        /*004e*/ 	.short	0x00ff


	//----- nvinfo : EIATTR_NUM_BARRIERS
	.align		4
        /*0050*/ 	.byte	0x02, 0x4c
        /*0052*/ 	.byte	0x01
	.zero		1


	//----- nvinfo : EIATTR_MERCURY_ISA_VERSION
	.align		4
        /*0054*/ 	.byte	0x03, 0x5f
        /*0056*/ 	.short	0x0101


	//----- nvinfo : EIATTR_VRC_CTA_INIT_COUNT
	.align		4
        /*0058*/ 	.byte	0x02, 0x4a
	.zero		1
	.zero		1


	//----- nvinfo : EIATTR_EXIT_INSTR_OFFSETS
	.align		4
        /*005c*/ 	.byte	0x04, 0x1c
        /*005e*/ 	.short	(.L_17 - .L_16)


	//   ....[0]....
.L_16:
        /*0060*/ 	.word	0x000039e0


	//----- nvinfo : EIATTR_CBANK_PARAM_SIZE
	.align		4
.L_17:
        /*0064*/ 	.byte	0x03, 0x19
        /*0066*/ 	.short	0x0020


	//----- nvinfo : EIATTR_PARAM_CBANK
	.align		4
        /*0068*/ 	.byte	0x04, 0x0a
        /*006a*/ 	.short	(.L_19 - .L_18)
	.align		4
.L_18:
        /*006c*/ 	.word	index@(.nv.constant0.my_kernel_kernel0)
        /*0070*/ 	.short	0x0380
        /*0072*/ 	.short	0x0020


	//----- nvinfo : EIATTR_SW_WAR
	.align		4
.L_19:
        /*0074*/ 	.byte	0x04, 0x36
        /*0076*/ 	.short	(.L_21 - .L_20)
.L_20:
        /*0078*/ 	.word	0x00000008
.L_21:


//--------------------- .nv.callgraph             --------------------------
	.section	.nv.callgraph,"",@"SHT_CUDA_CALLGRAPH"
	.align	4
	.sectionentsize	8
	.align		4
        /*0000*/ 	.word	0x00000000
	.align		4
        /*0004*/ 	.word	0xffffffff
	.align		4
        /*0008*/ 	.word	0x00000000
	.align		4
        /*000c*/ 	.word	0xfffffffe
	.align		4
        /*0010*/ 	.word	0x00000000
	.align		4
        /*0014*/ 	.word	0xfffffffd
	.align		4
        /*0018*/ 	.word	0x00000000
	.align		4
        /*001c*/ 	.word	0xfffffffc


//--------------------- .text.my_kernel_kernel0   --------------------------
	.section	.text.my_kernel_kernel0,"ax",@progbits
	.align	128
        .global         my_kernel_kernel0
        .type           my_kernel_kernel0,@function
        .size           my_kernel_kernel0,(.L_x_2 - my_kernel_kernel0)
        .other          my_kernel_kernel0,@"STO_CUDA_ENTRY STV_DEFAULT"
my_kernel_kernel0:
.text.my_kernel_kernel0:
[----:B------:R-:W-:Y:S01]  /*0000*/  LDC R1, c[0x0][0x37c] ;  /* 0x0000df00ff017b82 */ /* 0x000fe20000000800 */
[----:B------:R-:W0:Y:S01]  /*0010*/  S2R R33, SR_TID.X ;  /* 0x0000000000217919 */ /* 0x000e220000002100 */
[----:B------:R-:W-:Y:S01]  /*0020*/  MOV R30, 0x400 ;  /* 0x00000400001e7802 */ /* 0x000fe20000000f00 */
[----:B------:R-:W1:Y:S01]  /*0030*/  LDCU.64 UR4, c[0x0][0x358] ;  /* 0x00006b00ff0477ac */ /* 0x000e620008000a00 */
[----:B------:R-:W-:Y:S01]  /*0040*/  PRMT R52, R52, 0x3340, R52 ;  /* 0x0000334034347816 */ /* 0x000fe20000000034 */
[----:B------:R-:W2:Y:S02]  /*0050*/  S2R R7, SR_CgaCtaId ;  /* 0x0000000000077919 */ /* 0x000ea40000008800 */
[----:B------:R-:W-:Y:S01]  /*0060*/  VIADD R12, R30, 0x5a0 ;  /* 0x000005a01e0c7836 */ /* 0x000fe20000000000 */
[----:B------:R-:W3:Y:S01]  /*0070*/  S2R R53, SR_CTAID.X ;  /* 0x0000000000357919 */ /* 0x000ee20000002500 */
[C---:B0-----:R-:W-:Y:S01]  /*0080*/  IMAD.SHL.U32 R26, R33.reuse, 0x2, RZ ;  /* 0x00000002211a7824 */ /* 0x041fe200078e00ff */
[----:B------:R-:W-:-:S03]  /*0090*/  PRMT R50, R33, 0x9910, RZ ;  /* 0x0000991021327816 */ /* 0x000fc600000000ff */
[C---:B------:R-:W-:Y:S01]  /*00a0*/  VIADD R4, R26.reuse, 0x28 ;  /* 0x000000281a047836 */ /* 0x040fe20000000000 */
[C---:B------:R-:W-:Y:S01]  /*00b0*/  IADD3 R15, PT, PT, R26.reuse, 0x78, RZ ;  /* 0x000000781a0f7810 */ /* 0x040fe20007ffe0ff */
[C---:B------:R-:W-:Y:S01]  /*00c0*/  VIADD R5, R26.reuse, 0x50 ;  /* 0x000000501a057836 */ /* 0x040fe20000000000 */
[C---:B------:R-:W-:Y:S01]  /*00d0*/  IADD3 R17, PT, PT, R26.reuse, 0xc8, RZ ;  /* 0x000000c81a117810 */ /* 0x040fe20007ffe0ff */
[----:B------:R-:W-:Y:S01]  /*00e0*/  VIADD R13, R26, 0xa0 ;  /* 0x000000a01a0d7836 */ /* 0x000fe20000000000 */
[----:B------:R-:W-:Y:S01]  /*00f0*/  LOP3.LUT R0, R4, 0xffff, RZ, 0xc0, !PT ;  /* 0x0000ffff04007812 */ /* 0x000fe200078ec0ff */
[C---:B------:R-:W-:Y:S01]  /*0100*/  VIADD R21, R26.reuse, 0x118 ;  /* 0x000001181a157836 */ /* 0x040fe20000000000 */
[----:B------:R-:W-:Y:S01]  /*0110*/  LOP3.LUT R2, R5, 0xffff, RZ, 0xc0, !PT ;  /* 0x0000ffff05027812 */ /* 0x000fe200078ec0ff */
[----:B------:R-:W-:Y:S01]  /*0120*/  VIADD R44, R26, 0x29 ;  /* 0x000000291a2c7836 */ /* 0x000fe20000000000 */
[----:B------:R-:W-:Y:S01]  /*0130*/  LOP3.LUT R3, R15, 0xffff, RZ, 0xc0, !PT ;  /* 0x0000ffff0f037812 */ /* 0x000fe200078ec0ff */
[----:B------:R-:W-:Y:S01]  /*0140*/  IMAD R0, R0, 0xb61, RZ ;  /* 0x00000b6100007824 */ /* 0x000fe200078e02ff */
[----:B------:R-:W-:Y:S01]  /*0150*/  LOP3.LUT R6, R13, 0xffff, RZ, 0xc0, !PT ;  /* 0x0000ffff0d067812 */ /* 0x000fe200078ec0ff */
[----:B------:R-:W-:Y:S01]  /*0160*/  IMAD R2, R2, 0xb61, RZ ;  /* 0x00000b6102027824 */ /* 0x000fe200078e02ff */
[----:B------:R-:W-:Y:S01]  /*0170*/  IADD3 R25, PT, PT, R26, 0xf0, RZ ;  /* 0x000000f01a197810 */ /* 0x000fe20007ffe0ff */
[----:B------:R-:W-:Y:S01]  /*0180*/  IMAD R3, R3, 0xb61, RZ ;  /* 0x00000b6103037824 */ /* 0x000fe200078e02ff */
[----:B------:R-:W-:Y:S01]  /*0190*/  SHF.R.U32.HI R55, RZ, 0x13, R0 ;  /* 0x00000013ff377819 */ /* 0x000fe20000011600 */
[----:B------:R-:W-:Y:S01]  /*01a0*/  IMAD R6, R6, 0xb61, RZ ;  /* 0x00000b6106067824 */ /* 0x000fe200078e02ff */
[----:B------:R-:W-:Y:S01]  /*01b0*/  SHF.R.U32.HI R61, RZ, 0x13, R2 ;  /* 0x00000013ff3d7819 */ /* 0x000fe20000011602 */
[C---:B------:R-:W-:Y:S01]  /*01c0*/  VIADD R19, R26.reuse, 0x140 ;  /* 0x000001401a137836 */ /* 0x040fe20000000000 */
[----:B------:R-:W-:Y:S01]  /*01d0*/  PRMT R0, R55, 0x9910, RZ ;  /* 0x0000991037007816 */ /* 0x000fe200000000ff */
[C---:B------:R-:W-:Y:S01]  /*01e0*/  VIADD R43, R26.reuse, 0x51 ;  /* 0x000000511a2b7836 */ /* 0x040fe20000000000 */
[----:B------:R-:W-:Y:S01]  /*01f0*/  SHF.R.U32.HI R63, RZ, 0x13, R3 ;  /* 0x00000013ff3f7819 */ /* 0x000fe20000011603 */
[----:B------:R-:W-:Y:S01]  /*0200*/  VIADD R37, R26, 0xa1 ;  /* 0x000000a11a257836 */ /* 0x000fe20000000000 */
[----:B------:R-:W-:Y:S01]  /*0210*/  PRMT R2, R61, 0x9910, RZ ;  /* 0x000099103d027816 */ /* 0x000fe200000000ff */
[----:B------:R-:W-:Y:S01]  /*0220*/  IMAD R0, R0, 0xb4, RZ ;  /* 0x000000b400007824 */ /* 0x000fe200078e02ff */
[----:B------:R-:W-:Y:S01]  /*0230*/  SHF.R.U32.HI R40, RZ, 0x13, R6 ;  /* 0x00000013ff287819 */ /* 0x000fe20000011606 */
[----:B------:R-:W-:Y:S01]  /*0240*/  VIADD R41, R26, 0xf1 ;  /* 0x000000f11a297836 */ /* 0x000fe20000000000 */
[----:B------:R-:W-:Y:S01]  /*0250*/  PRMT R3, R63, 0x9910, RZ ;  /* 0x000099103f037816 */ /* 0x000fe200000000ff */
[----:B------:R-:W-:Y:S01]  /*0260*/  IMAD R2, R2, 0xb4, RZ ;  /* 0x000000b402027824 */ /* 0x000fe200078e02ff */
[----:B------:R-:W-:Y:S01]  /*0270*/  PRMT R6, R40, 0x9910, RZ ;  /* 0x0000991028067816 */ /* 0x000fe200000000ff */
[----:B------:R-:W-:Y:S01]  /*0280*/  IMAD.MOV R8, RZ, RZ, -R0 ;  /* 0x000000ffff087224 */ /* 0x000fe200078e0a00 */
[----:B--2---:R-:W-:Y:S01]  /*0290*/  LEA R30, R7, R30, 0x18 ;  /* 0x0000001e071e7211 */ /* 0x004fe200078ec0ff */
[----:B------:R-:W-:Y:S01]  /*02a0*/  IMAD R0, R3, 0xb4, RZ ;  /* 0x000000b403007824 */ /* 0x000fe200078e02ff */
[----:B------:R-:W-:Y:S01]  /*02b0*/  IADD3 R2, PT, PT, RZ, -R2, RZ ;  /* 0x80000002ff027210 */ /* 0x000fe20007ffe0ff */
[----:B------:R-:W-:Y:S01]  /*02c0*/  IMAD R3, R6, 0xb4, RZ ;  /* 0x000000b406037824 */ /* 0x000fe200078e02ff */
[----:B------:R-:W-:Y:S01]  /*02d0*/  LEA R12, R7, R12, 0x18 ;  /* 0x0000000c070c7211 */ /* 0x000fe200078ec0ff */
[----:B------:R-:W-:Y:S01]  /*02e0*/  IMAD.MOV R6, RZ, RZ, -R0 ;  /* 0x000000ffff067224 */ /* 0x000fe200078e0a00 */
[----:B------:R-:W-:Y:S01]  /*02f0*/  PRMT R0, R2, 0x7710, RZ ;  /* 0x0000771002007816 */ /* 0x000fe200000000ff */
[----:B------:R-:W-:Y:S01]  /*0300*/  IMAD.MOV R3, RZ, RZ, -R3 ;  /* 0x000000ffff037224 */ /* 0x000fe200078e0a03 */
[----:B------:R-:W-:Y:S01]  /*0310*/  PRMT R7, R8, 0x7710, RZ ;  /* 0x0000771008077816 */ /* 0x000fe200000000ff */
[----:B------:R-:W-:Y:S01]  /*0320*/  VIADD R39, R26, 0xc9 ;  /* 0x000000c91a277836 */ /* 0x000fe20000000000 */
[----:B------:R-:W-:Y:S01]  /*0330*/  PRMT R2, R6, 0x7710, RZ ;  /* 0x0000771006027816 */ /* 0x000fe200000000ff */
[----:B------:R-:W-:Y:S01]  /*0340*/  IMAD.IADD R5, R5, 0x1, R0 ;  /* 0x0000000105057824 */ /* 0x000fe200078e0200 */
[----:B------:R-:W-:Y:S01]  /*0350*/  LOP3.LUT R0, R17, 0xffff, RZ, 0xc0, !PT ;  /* 0x0000ffff11007812 */ /* 0x000fe200078ec0ff */
[----:B------:R-:W-:Y:S01]  /*0360*/  IMAD.IADD R4, R4, 0x1, R7 ;  /* 0x0000000104047824 */ /* 0x000fe200078e0207 */
[----:B------:R-:W-:Y:S01]  /*0370*/  PRMT R6, R3, 0x7710, RZ ;  /* 0x0000771003067816 */ /* 0x000fe200000000ff */
[----:B------:R-:W-:Y:S01]  /*0380*/  IMAD.IADD R15, R15, 0x1, R2 ;  /* 0x000000010f0f7824 */ /* 0x000fe200078e0202 */
[----:B------:R-:W-:Y:S01]  /*0390*/  LOP3.LUT R2, R25, 0xffff, RZ, 0xc0, !PT ;  /* 0x0000ffff19027812 */ /* 0x000fe200078ec0ff */
[----:B------:R-:W-:Y:S01]  /*03a0*/  IMAD R38, R0, 0xb61, RZ ;  /* 0x00000b6100267824 */ /* 0x000fe200078e02ff */
[----:B------:R-:W-:Y:S01]  /*03b0*/  LOP3.LUT R3, R21, 0xffff, RZ, 0xc0, !PT ;  /* 0x0000ffff15037812 */ /* 0x000fe200078ec0ff */
[----:B------:R-:W-:Y:S01]  /*03c0*/  IMAD.IADD R13, R13, 0x1, R6 ;  /* 0x000000010d0d7824 */ /* 0x000fe200078e0206 */
[----:B------:R-:W-:Y:S01]  /*03d0*/  LOP3.LUT R0, R44, 0xffff, RZ, 0xc0, !PT ;  /* 0x0000ffff2c007812 */ /* 0x000fe200078ec0ff */
[----:B------:R-:W-:Y:S01]  /*03e0*/  IMAD R2, R2, 0xb61, RZ ;  /* 0x00000b6102027824 */ /* 0x000fe200078e02ff */
[----:B------:R-:W-:Y:S01]  /*03f0*/  LOP3.LUT R6, R19, 0xffff, RZ, 0xc0, !PT ;  /* 0x0000ffff13067812 */ /* 0x000fe200078ec0ff */
[----:B------:R-:W-:Y:S01]  /*0400*/  IMAD R3, R3, 0xb61, RZ ;  /* 0x00000b6103037824 */ /* 0x000fe200078e02ff */
[----:B------:R-:W-:Y:S01]  /*0410*/  SHF.R.U32.HI R38, RZ, 0x13, R38 ;  /* 0x00000013ff267819 */ /* 0x000fe20000011626 */
[----:B------:R-:W-:Y:S01]  /*0420*/  IMAD R0, R0, 0xb61, RZ ;  /* 0x00000b6100007824 */ /* 0x000fe200078e02ff */
[----:B------:R-:W-:Y:S01]  /*0430*/  SHF.R.U32.HI R36, RZ, 0x13, R2 ;  /* 0x00000013ff247819 */ /* 0x000fe20000011602 */
[----:B------:R-:W-:Y:S01]  /*0440*/  IMAD R6, R6, 0xb61, RZ ;  /* 0x00000b6106067824 */ /* 0x000fe200078e02ff */
[----:B------:R-:W-:Y:S01]  /*0450*/  PRMT R7, R38, 0x9910, RZ ;  /* 0x0000991026077816 */ /* 0x000fe200000000ff */
[C---:B------:R-:W-:Y:S01]  /*0460*/  VIADD R42, R26.reuse, 0x119 ;  /* 0x000001191a2a7836 */ /* 0x040fe20000000000 */
[----:B------:R-:W-:Y:S01]  /*0470*/  SHF.R.U32.HI R34, RZ, 0x13, R3 ;  /* 0x00000013ff227819 */ /* 0x000fe20000011603 */
[----:B------:R-:W-:Y:S01]  /*0480*/  VIADD R46, R26, 0x1 ;  /* 0x000000011a2e7836 */ /* 0x000fe20000000000 */
[----:B------:R-:W-:Y:S01]  /*0490*/  MOV R2, R7 ;  /* 0x0000000700027202 */ /* 0x000fe20000000f00 */
[----:B------:R-:W-:Y:S01]  /*04a0*/  IMAD R50, R50, 0x3, RZ ;  /* 0x0000000332327824 */ /* 0x000fe200078e02ff */
[----:B------:R-:W-:-:S02]  /*04b0*/  SHF.R.U32.HI R23, RZ, 0x13, R0 ;  /* 0x00000013ff177819 */ /* 0x000fc40000011600 */
[----:B------:R-:W-:Y:S01]  /*04c0*/  PRMT R3, R36, 0x9910, RZ ;  /* 0x0000991024037816 */ /* 0x000fe200000000ff */
[----:B------:R-:W-:Y:S01]  /*04d0*/  IMAD R0, R2, 0xb4, RZ ;  /* 0x000000b402007824 */ /* 0x000fe200078e02ff */
[----:B------:R-:W-:Y:S01]  /*04e0*/  SHF.R.U32.HI R32, RZ, 0x13, R6 ;  /* 0x00000013ff207819 */ /* 0x000fe20000011606 */
[----:B------:R-:W-:Y:S01]  /*04f0*/  VIADD R48, R50, 0x1 ;  /* 0x0000000132307836 */ /* 0x000fe20000000000 */
[----:B------:R-:W-:Y:S01]  /*0500*/  PRMT R6, R34, 0x9910, RZ ;  /* 0x0000991022067816 */ /* 0x000fe200000000ff */
[----:B------:R-:W-:Y:S01]  /*0510*/  IMAD.MOV.U32 R2, RZ, RZ, R3 ;  /* 0x000000ffff027224 */ /* 0x000fe200078e0003 */
[----:B------:R-:W-:Y:S01]  /*0520*/  PRMT R7, R23, 0x9910, RZ ;  /* 0x0000991017077816 */ /* 0x000fe200000000ff */
[----:B------:R-:W-:Y:S01]  /*0530*/  IMAD.MOV R8, RZ, RZ, -R0 ;  /* 0x000000ffff087224 */ /* 0x000fe200078e0a00 */
[----:B------:R-:W-:Y:S01]  /*0540*/  PRMT R9, R32, 0x9910, RZ ;  /* 0x0000991020097816 */ /* 0x000fe200000000ff */
[----:B------:R-:W-:Y:S01]  /*0550*/  IMAD.MOV.U32 R3, RZ, RZ, R6 ;  /* 0x000000ffff037224 */ /* 0x000fe200078e0006 */
[----:B------:R-:W-:Y:S01]  /*0560*/  IADD3 R35, PT, PT, R26, 0x79, RZ ;  /* 0x000000791a237810 */ /* 0x000fe20007ffe0ff */
[----:B------:R-:W-:Y:S01]  /*0570*/  IMAD.MOV.U32 R0, RZ, RZ, R7 ;  /* 0x000000ffff007224 */ /* 0x000fe200078e0007 */
[----:B------:R-:W-:Y:S01]  /*0580*/  MOV R6, R9 ;  /* 0x0000000900067202 */ /* 0x000fe20000000f00 */
[----:B------:R-:W-:Y:S01]  /*0590*/  IMAD R2, R2, 0xb4, RZ ;  /* 0x000000b402027824 */ /* 0x000fe200078e02ff */
[----:B------:R-:W-:Y:S01]  /*05a0*/  PRMT R8, R8, 0x7710, RZ ;  /* 0x0000771008087816 */ /* 0x000fe200000000ff */
[----:B------:R-:W-:Y:S01]  /*05b0*/  IMAD R3, R3, 0xb4, RZ ;  /* 0x000000b403037824 */ /* 0x000fe200078e02ff */
[----:B------:R-:W-:Y:S01]  /*05c0*/  IADD3 R45, PT, PT, R26, 0x141, RZ ;  /* 0x000001411a2d7810 */ /* 0x000fe20007ffe0ff */
[----:B------:R-:W-:Y:S01]  /*05d0*/  IMAD R0, R0, 0xb4, RZ ;  /* 0x000000b400007824 */ /* 0x000fe200078e02ff */
[----:B------:R-:W-:Y:S01]  /*05e0*/  LOP3.LUT R13, R13, 0xffff, RZ, 0xc0, !PT ;  /* 0x0000ffff0d0d7812 */ /* 0x000fe200078ec0ff */
[----:B------:R-:W-:Y:S01]  /*05f0*/  IMAD.MOV R2, RZ, RZ, -R2 ;  /* 0x000000ffff027224 */ /* 0x000fe200078e0a02 */
[----:B------:R-:W-:Y:S01]  /*0600*/  IADD3 R7, PT, PT, RZ, -R3, RZ ;  /* 0x80000003ff077210 */ /* 0x000fe20007ffe0ff */
[----:B------:R-:W-:Y:S01]  /*0610*/  IMAD.MOV R3, RZ, RZ, -R0 ;  /* 0x000000ffff037224 */ /* 0x000fe200078e0a00 */
[----:B------:R-:W-:Y:S01]  /*0620*/  LOP3.LUT R5, R5, 0xffff, RZ, 0xc0, !PT ;  /* 0x0000ffff05057812 */ /* 0x000fe200078ec0ff */
[----:B------:R-:W-:Y:S01]  /*0630*/  IMAD R6, R6, 0xb4, RZ ;  /* 0x000000b406067824 */ /* 0x000fe200078e02ff */
[----:B------:R-:W-:Y:S01]  /*0640*/  PRMT R0, R2, 0x7710, RZ ;  /* 0x0000771002007816 */ /* 0x000fe200000000ff */
[----:B------:R-:W-:Y:S01]  /*0650*/  IMAD.IADD R17, R17, 0x1, R8 ;  /* 0x0000000111117824 */ /* 0x000fe200078e0208 */
[----:B------:R-:W-:Y:S01]  /*0660*/  PRMT R3, R3, 0x7710, RZ ;  /* 0x0000771003037816 */ /* 0x000fe200000000ff */
[----:B------:R-:W-:Y:S01]  /*0670*/  IMAD.MOV R6, RZ, RZ, -R6 ;  /* 0x000000ffff067224 */ /* 0x000fe200078e0a06 */
[----:B------:R-:W-:Y:S01]  /*0680*/  PRMT R2, R7, 0x7710, RZ ;  /* 0x0000771007027816 */ /* 0x000fe200000000ff */
[----:B------:R-:W-:Y:S01]  /*0690*/  IMAD.IADD R25, R25, 0x1, R0 ;  /* 0x0000000119197824 */ /* 0x000fe200078e0200 */
[----:B------:R-:W-:Y:S01]  /*06a0*/  LOP3.LUT R0, R43, 0xffff, RZ, 0xc0, !PT ;  /* 0x0000ffff2b007812 */ /* 0x000fe200078ec0ff */
[----:B------:R-:W-:Y:S01]  /*06b0*/  IMAD.IADD R44, R44, 0x1, R3 ;  /* 0x000000012c2c7824 */ /* 0x000fe200078e0203 */
[----:B------:R-:W-:-:S02]  /*06c0*/  LOP3.LUT R3, R37, 0xffff, RZ, 0xc0, !PT ;  /* 0x0000ffff25037812 */ /* 0x000fc400078ec0ff */
[----:B------:R-:W-:Y:S01]  /*06d0*/  PRMT R6, R6, 0x7710, RZ ;  /* 0x0000771006067816 */ /* 0x000fe200000000ff */
[----:B------:R-:W-:Y:S01]  /*06e0*/  IMAD R0, R0, 0xb61, RZ ;  /* 0x00000b6100007824 */ /* 0x000fe200078e02ff */
[----:B------:R-:W-:Y:S01]  /*06f0*/  IADD3 R21, PT, PT, R21, R2, RZ ;  /* 0x0000000215157210 */ /* 0x000fe20007ffe0ff */
[----:B------:R-:W-:Y:S01]  /*0700*/  IMAD R3, R3, 0xb61, RZ ;  /* 0x00000b6103037824 */ /* 0x000fe200078e02ff */
[----:B------:R-:W-:Y:S01]  /*0710*/  LOP3.LUT R2, R35, 0xffff, RZ, 0xc0, !PT ;  /* 0x0000ffff23027812 */ /* 0x000fe200078ec0ff */
[----:B------:R-:W-:Y:S01]  /*0720*/  IMAD.IADD R19, R19, 0x1, R6 ;  /* 0x0000000113137824 */ /* 0x000fe200078e0206 */
[----:B------:R-:W-:Y:S02]  /*0730*/  SHF.R.U32.HI R24, RZ, 0x13, R0 ;  /* 0x00000013ff187819 */ /* 0x000fe40000011600 */
[----:B------:R-:W-:Y:S01]  /*0740*/  LOP3.LUT R7, R41, 0xffff, RZ, 0xc0, !PT ;  /* 0x0000ffff29077812 */ /* 0x000fe200078ec0ff */
[----:B------:R-:W-:Y:S01]  /*0750*/  IMAD R2, R2, 0xb61, RZ ;  /* 0x00000b6102027824 */ /* 0x000fe200078e02ff */
[----:B------:R-:W-:-:S02]  /*0760*/  PRMT R0, R24, 0x9910, RZ ;  /* 0x0000991018007816 */ /* 0x000fc400000000ff */
[----:B------:R-:W-:Y:S01]  /*0770*/  LOP3.LUT R6, R39, 0xffff, RZ, 0xc0, !PT ;  /* 0x0000ffff27067812 */ /* 0x000fe200078ec0ff */
[----:B------:R-:W-:Y:S01]  /*0780*/  IMAD R7, R7, 0xb61, RZ ;  /* 0x00000b6107077824 */ /* 0x000fe200078e02ff */
[----:B------:R-:W-:Y:S01]  /*0790*/  SHF.R.U32.HI R20, RZ, 0x13, R3 ;  /* 0x00000013ff147819 */ /* 0x000fe20000011603 */
[----:B------:R-:W-:Y:S01]  /*07a0*/  IMAD R0, R0, 0xb4, RZ ;  /* 0x000000b400007824 */ /* 0x000fe200078e02ff */
[----:B------:R-:W-:Y:S01]  /*07b0*/  SHF.R.U32.HI R22, RZ, 0x13, R2 ;  /* 0x00000013ff167819 */ /* 0x000fe20000011602 */
[----:B------:R-:W-:Y:S01]  /*07c0*/  IMAD R6, R6, 0xb61, RZ ;  /* 0x00000b6106067824 */ /* 0x000fe200078e02ff */
[----:B------:R-:W-:Y:S02]  /*07d0*/  PRMT R3, R20, 0x9910, RZ ;  /* 0x0000991014037816 */ /* 0x000fe400000000ff */
[----:B------:R-:W-:Y:S02]  /*07e0*/  SHF.R.U32.HI R16, RZ, 0x13, R7 ;  /* 0x00000013ff107819 */ /* 0x000fe40000011607 */
[----:B------:R-:W-:-:S02]  /*07f0*/  PRMT R2, R22, 0x9910, RZ ;  /* 0x0000991016027816 */ /* 0x000fc400000000ff */
[----:B------:R-:W-:Y:S01]  /*0800*/  IADD3 R8, PT, PT, RZ, -R0, RZ ;  /* 0x80000000ff087210 */ /* 0x000fe20007ffe0ff */
[----:B------:R-:W-:Y:S01]  /*0810*/  IMAD R0, R3, 0xb4, RZ ;  /* 0x000000b403007824 */ /* 0x000fe200078e02ff */
[----:B------:R-:W-:Y:S01]  /*0820*/  SHF.R.U32.HI R18, RZ, 0x13, R6 ;  /* 0x00000013ff127819 */ /* 0x000fe20000011606 */
[----:B------:R-:W-:Y:S01]  /*0830*/  IMAD R2, R2, 0xb4, RZ ;  /* 0x000000b402027824 */ /* 0x000fe200078e02ff */
[----:B------:R-:W-:Y:S01]  /*0840*/  PRMT R7, R16, 0x9910, RZ ;  /* 0x0000991010077816 */ /* 0x000fe200000000ff */
[----:B------:R-:W-:Y:S01]  /*0850*/  IMAD.MOV R0, RZ, RZ, -R0 ;  /* 0x000000ffff007224 */ /* 0x000fe200078e0a00 */
[----:B------:R-:W-:Y:S01]  /*0860*/  PRMT R6, R18, 0x9910, RZ ;  /* 0x0000991012067816 */ /* 0x000fe200000000ff */
[----:B------:R-:W-:Y:S01]  /*0870*/  IMAD.MOV R9, RZ, RZ, -R2 ;  /* 0x000000ffff097224 */ /* 0x000fe200078e0a02 */
[----:B------:R-:W-:Y:S01]  /*0880*/  LOP3.LUT R65, R17, 0xffff, RZ, 0xc0, !PT ;  /* 0x0000ffff11417812 */ /* 0x000fe200078ec0ff */
[----:B------:R-:W-:Y:S01]  /*0890*/  IMAD R3, R7, 0xb4, RZ ;  /* 0x000000b407037824 */ /* 0x000fe200078e02ff */
[----:B------:R-:W-:Y:S01]  /*08a0*/  PRMT R0, R0, 0x7710, RZ ;  /* 0x0000771000007816 */ /* 0x000fe200000000ff */
[----:B------:R-:W-:Y:S01]  /*08b0*/  IMAD R2, R6, 0xb4, RZ ;  /* 0x000000b406027824 */ /* 0x000fe200078e02ff */
[----:B------:R-:W-:Y:S01]  /*08c0*/  PRMT R6, R8, 0x7710, RZ ;  /* 0x0000771008067816 */ /* 0x000fe200000000ff */
[----:B------:R-:W-:Y:S01]  /*08d0*/  IMAD.MOV R3, RZ, RZ, -R3 ;  /* 0x000000ffff037224 */ /* 0x000fe200078e0a03 */
[----:B------:R-:W-:Y:S01]  /*08e0*/  IADD3 R37, PT, PT, R37, R0, RZ ;  /* 0x0000000025257210 */ /* 0x000fe20007ffe0ff */
[----:B------:R-:W-:Y:S01]  /*08f0*/  IMAD.MOV R2, RZ, RZ, -R2 ;  /* 0x000000ffff027224 */ /* 0x000fe200078e0a02 */
[----:B------:R-:W-:Y:S01]  /*0900*/  PRMT R8, R9, 0x7710, RZ ;  /* 0x0000771009087816 */ /* 0x000fe200000000ff */
[----:B------:R-:W-:Y:S01]  /*0910*/  IMAD.IADD R43, R43, 0x1, R6 ;  /* 0x000000012b2b7824 */ /* 0x000fe200078e0206 */
[----:B------:R-:W-:-:S02]  /*0920*/  PRMT R0, R3, 0x7710, RZ ;  /* 0x0000771003007816 */ /* 0x000fc400000000ff */
[----:B------:R-:W-:Y:S02]  /*0930*/  LOP3.LUT R3, R42, 0xffff, RZ, 0xc0, !PT ;  /* 0x0000ffff2a037812 */ /* 0x000fe400078ec0ff */
[----:B------:R-:W-:Y:S01]  /*0940*/  PRMT R2, R2, 0x7710, RZ ;  /* 0x0000771002027816 */ /* 0x000fe200000000ff */
[----:B------:R-:W-:Y:S01]  /*0950*/  IMAD.IADD R41, R41, 0x1, R0 ;  /* 0x0000000129297824 */ /* 0x000fe200078e0200 */
[----:B------:R-:W-:Y:S01]  /*0960*/  LOP3.LUT R0, R46, 0xffff, RZ, 0xc0, !PT ;  /* 0x0000ffff2e007812 */ /* 0x000fe200078ec0ff */
[----:B------:R-:W-:Y:S01]  /*0970*/  IMAD R3, R3, 0xb61, RZ ;  /* 0x00000b6103037824 */ /* 0x000fe200078e02ff */
[----:B------:R-:W-:Y:S01]  /*0980*/  IADD3 R35, PT, PT, R35, R8, RZ ;  /* 0x0000000823237210 */ /* 0x000fe20007ffe0ff */
[----:B------:R-:W-:Y:S01]  /*0990*/  IMAD.IADD R39, R39, 0x1, R2 ;  /* 0x0000000127277824 */ /* 0x000fe200078e0202 */
[----:B------:R-:W-:Y:S01]  /*09a0*/  LOP3.LUT R2, R45, 0xffff, RZ, 0xc0, !PT ;  /* 0x0000ffff2d027812 */ /* 0x000fe200078ec0ff */
[C---:B------:R-:W-:Y:S01]  /*09b0*/  IMAD R77, R0.reuse, 0xccd, RZ ;  /* 0x00000ccd004d7824 */ /* 0x040fe200078e02ff */
[----:B------:R-:W-:Y:S01]  /*09c0*/  SHF.R.U32.HI R14, RZ, 0x13, R3 ;  /* 0x00000013ff0e7819 */ /* 0x000fe20000011603 */
[----:B------:R-:W-:Y:S01]  /*09d0*/  IMAD R28, R0, 0x5b1, RZ ;  /* 0x000005b1001c7824 */ /* 0x000fe200078e02ff */
[----:B------:R-:W-:Y:S01]  /*09e0*/  LOP3.LUT R25, R25, 0xffff, RZ, 0xc0, !PT ;  /* 0x0000ffff19197812 */ /* 0x000fe200078ec0ff */
[----:B------:R-:W-:Y:S01]  /*09f0*/  IMAD R2, R2, 0xb61, RZ ;  /* 0x00000b6102027824 */ /* 0x000fe200078e02ff */
[----:B------:R-:W-:-:S02]  /*0a00*/  PRMT R0, R14, 0x9910, RZ ;  /* 0x000099100e007816 */ /* 0x000fc400000000ff */
[----:B------:R-:W-:Y:S02]  /*0a10*/  SHF.R.U32.HI R77, RZ, 0x10, R77 ;  /* 0x00000010ff4d7819 */ /* 0x000fe4000001164d */
[----:B------:R-:W-:Y:S01]  /*0a20*/  SHF.R.U32.HI R28, RZ, 0x12, R28 ;  /* 0x00000012ff1c7819 */ /* 0x000fe2000001161c */
[----:B------:R-:W-:Y:S01]  /*0a30*/  IMAD R0, R0, 0xb4, RZ ;  /* 0x000000b400007824 */ /* 0x000fe200078e02ff */
[----:B------:R-:W-:Y:S02]  /*0a40*/  SHF.R.U32.HI R11, RZ, 0x13, R2 ;  /* 0x00000013ff0b7819 */ /* 0x000fe40000011602 */
[----:B------:R-:W-:Y:S01]  /*0a50*/  PRMT R8, R77, 0x9910, RZ ;  /* 0x000099104d087816 */ /* 0x000fe200000000ff */
[----:B------:R-:W-:Y:S01]  /*0a60*/  IMAD.MOV R9, RZ, RZ, -R0 ;  /* 0x000000ffff097224 */ /* 0x000fe200078e0a00 */
[----:B------:R-:W-:Y:S02]  /*0a70*/  LOP3.LUT R2, R50, 0xffff, RZ, 0xc0, !PT ;  /* 0x0000ffff32027812 */ /* 0x000fe400078ec0ff */
[----:B------:R-:W-:Y:S01]  /*0a80*/  PRMT R3, R28, 0x9910, RZ ;  /* 0x000099101c037816 */ /* 0x000fe200000000ff */
[----:B------:R-:W-:Y:S01]  /*0a90*/  IMAD R0, R8, 0x14, RZ ;  /* 0x0000001408007824 */ /* 0x000fe200078e02ff */
[----:B------:R-:W-:Y:S01]  /*0aa0*/  PRMT R6, R11, 0x9910, RZ ;  /* 0x000099100b067816 */ /* 0x000fe200000000ff */
[----:B------:R-:W-:Y:S01]  /*0ab0*/  IMAD R7, R2, 0xccd, RZ ;  /* 0x00000ccd02077824 */ /* 0x000fe200078e02ff */
[----:B------:R-:W-:Y:S01]  /*0ac0*/  PRMT R9, R9, 0x7710, RZ ;  /* 0x0000771009097816 */ /* 0x000fe200000000ff */
[----:B------:R-:W-:Y:S01]  /*0ad0*/  IMAD R2, R3, 0xb4, RZ ;  /* 0x000000b403027824 */ /* 0x000fe200078e02ff */
[----:B------:R-:W-:Y:S01]  /*0ae0*/  LOP3.LUT R21, R21, 0xffff, RZ, 0xc0, !PT ;  /* 0x0000ffff15157812 */ /* 0x000fe200078ec0ff */
[----:B------:R-:W-:Y:S01]  /*0af0*/  IMAD.MOV R0, RZ, RZ, -R0 ;  /* 0x000000ffff007224 */ /* 0x000fe200078e0a00 */
[----:B------:R-:W-:Y:S01]  /*0b00*/  SHF.R.U32.HI R7, RZ, 0x10, R7 ;  /* 0x00000010ff077819 */ /* 0x000fe20000011607 */
[----:B------:R-:W-:Y:S01]  /*0b10*/  IMAD R3, R6, 0xb4, RZ ;  /* 0x000000b406037824 */ /* 0x000fe200078e02ff */
[----:B------:R-:W-:Y:S01]  /*0b20*/  IADD3 R6, PT, PT, RZ, -R2, RZ ;  /* 0x80000002ff067210 */ /* 0x000fe20007ffe0ff */
[----:B------:R-:W-:Y:S01]  /*0b30*/  IMAD.IADD R42, R42, 0x1, R9 ;  /* 0x000000012a2a7824 */ /* 0x000fe200078e0209 */
[----:B------:R-:W-:Y:S01]  /*0b40*/  PRMT R47, R0, 0x7710, RZ ;  /* 0x00007710002f7816 */ /* 0x000fe200000000ff */
[----:B------:R-:W-:Y:S01]  /*0b50*/  IMAD.MOV R9, RZ, RZ, -R3 ;  /* 0x000000ffff097224 */ /* 0x000fe200078e0a03 */
[----:B------:R-:W-:-:S02]  /*0b60*/  PRMT R3, R6, 0x7710, RZ ;  /* 0x0000771006037816 */ /* 0x000fc400000000ff */
[----:B------:R-:W-:Y:S01]  /*0b70*/  PRMT R2, R7, 0x9910, RZ ;  /* 0x0000991007027816 */ /* 0x000fe200000000ff */
[C---:B------:R-:W-:Y:S01]  /*0b80*/  IMAD.IADD R47, R46.reuse, 0x1, R47 ;  /* 0x000000012e2f7824 */ /* 0x040fe200078e022f */
[----:B------:R-:W-:Y:S01]  /*0b90*/  PRMT R0, R9, 0x7710, RZ ;  /* 0x0000771009007816 */ /* 0x000fe200000000ff */
[----:B------:R-:W-:Y:S01]  /*0ba0*/  IMAD.IADD R46, R46, 0x1, R3 ;  /* 0x000000012e2e7824 */ /* 0x000fe200078e0203 */
[----:B------:R-:W-:Y:S01]  /*0bb0*/  LOP3.LUT R3, R33, 0xffff, RZ, 0xc0, !PT ;  /* 0x0000ffff21037812 */ /* 0x000fe200078ec0ff */
[----:B------:R-:W-:Y:S01]  /*0bc0*/  IMAD R2, R2, 0x14, RZ ;  /* 0x0000001402027824 */ /* 0x000fe200078e02ff */
[----:B------:R-:W-:Y:S02]  /*0bd0*/  LOP3.LUT R6, R26, 0xffff, RZ, 0xc0, !PT ;  /* 0x0000ffff1a067812 */ /* 0x000fe400078ec0ff */
[----:B------:R-:W-:Y:S01]  /*0be0*/  IADD3 R45, PT, PT, R45, R0, RZ ;  /* 0x000000002d2d7210 */ /* 0x000fe20007ffe0ff */
[----:B------:R-:W-:Y:S01]  /*0bf0*/  IMAD R76, R3, 0x199a, RZ ;  /* 0x0000199a034c7824 */ /* 0x000fe200078e02ff */
[----:B------:R-:W-:Y:S01]  /*0c00*/  LOP3.LUT R67, R19, 0xffff, RZ, 0xc0, !PT ;  /* 0x0000ffff13437812 */ /* 0x000fe200078ec0ff */
[----:B---3--:R-:W-:Y:S01]  /*0c10*/  IMAD.HI.U32 R3, R53, 0x2aaaaaab, RZ ;  /* 0x2aaaaaab35037827 */ /* 0x008fe200078e00ff */
[----:B------:R-:W-:-:S02]  /*0c20*/  LOP3.LUT R47, R47, 0xffff, RZ, 0xc0, !PT ;  /* 0x0000ffff2f2f7812 */ /* 0x000fc400078ec0ff */
[----:B------:R-:W-:Y:S01]  /*0c30*/  SHF.R.U32.HI R76, RZ, 0x10, R76 ;  /* 0x00000010ff4c7819 */ /* 0x000fe2000001164c */
[----:B------:R-:W-:Y:S01]  /*0c40*/  IMAD.MOV R9, RZ, RZ, -R2 ;  /* 0x000000ffff097224 */ /* 0x000fe200078e0a02 */
[----:B------:R-:W-:Y:S01]  /*0c50*/  SHF.R.U32.HI R2, RZ, 0x3, R3 ;  /* 0x00000003ff027819 */ /* 0x000fe20000011603 */
[----:B------:R-:W-:Y:S01]  /*0c60*/  IMAD R6, R6, 0x5b1, RZ ;  /* 0x000005b106067824 */ /* 0x000fe200078e02ff */
[----:B------:R-:W-:Y:S01]  /*0c70*/  PRMT R49, R76, 0x9910, RZ ;  /* 0x000099104c317816 */ /* 0x000fe200000000ff */
[----:B------:R-:W-:Y:S01]  /*0c80*/  IMAD.HI.U32 R0, R53, 0x30c30c31, RZ ;  /* 0x30c30c3135007827 */ /* 0x000fe200078e00ff */
[----:B------:R-:W-:Y:S02]  /*0c90*/  PRMT R3, R9, 0x7710, RZ ;  /* 0x0000771009037816 */ /* 0x000fe400000000ff */
[----:B------:R-:W-:Y:S01]  /*0ca0*/  SHF.R.U32.HI R51, RZ, 0x12, R6 ;  /* 0x00000012ff337819 */ /* 0x000fe20000011606 */
[----:B------:R-:W-:Y:S01]  /*0cb0*/  IMAD R2, R2, -0x30, R53 ;  /* 0xffffffd002027824 */ /* 0x000fe200078e0235 */
[----:B------:R-:W-:Y:S01]  /*0cc0*/  LOP3.LUT R9, R48, 0xffff, RZ, 0xc0, !PT ;  /* 0x0000ffff30097812 */ /* 0x000fe200078ec0ff */
[C---:B------:R-:W-:Y:S01]  /*0cd0*/  IMAD.IADD R6, R50.reuse, 0x1, R3 ;  /* 0x0000000132067824 */ /* 0x040fe200078e0203 */
[----:B------:R-:W-:Y:S01]  /*0ce0*/  IADD3 R50, PT, PT, R50, 0x2, RZ ;  /* 0x0000000232327810 */ /* 0x000fe20007ffe0ff */
[----:B------:R-:W-:Y:S01]  /*0cf0*/  IMAD R3, R49, 0xa, RZ ;  /* 0x0000000a31037824 */ /* 0x000fe200078e02ff */
[----:B------:R-:W-:Y:S01]  /*0d00*/  PRMT R27, R51, 0x9910, RZ ;  /* 0x00009910331b7816 */ /* 0x000fe200000000ff */
[----:B------:R-:W-:Y:S01]  /*0d10*/  IMAD R9, R9, 0xccd, RZ ;  /* 0x00000ccd09097824 */ /* 0x000fe200078e02ff */
[----:B------:R-:W-:Y:S01]  /*0d20*/  LOP3.LUT R10, R50, 0xffff, RZ, 0xc0, !PT ;  /* 0x0000ffff320a7812 */ /* 0x000fe200078ec0ff */
[----:B------:R-:W-:Y:S01]  /*0d30*/  IMAD.MOV R54, RZ, RZ, -R3 ;  /* 0x000000ffff367224 */ /* 0x000fe200078e0a03 */
[----:B------:R-:W-:Y:S01]  /*0d40*/  SHF.R.U32.HI R0, RZ, 0x6, R0 ;  /* 0x00000006ff007819 */ /* 0x000fe20000011600 */
[----:B------:R-:W-:Y:S01]  /*0d50*/  IMAD R27, R27, 0xb4, RZ ;  /* 0x000000b41b1b7824 */ /* 0x000fe200078e02ff */
[----:B------:R-:W-:Y:S01]  /*0d60*/  LOP3.LUT R42, R42, 0xffff, RZ, 0xc0, !PT ;  /* 0x0000ffff2a2a7812 */ /* 0x000fe200078ec0ff */
[----:B------:R-:W-:Y:S01]  /*0d70*/  IMAD R29, R10, 0xccd, RZ ;  /* 0x00000ccd0a1d7824 */ /* 0x000fe200078e02ff */
[----:B------:R-:W-:Y:S01]  /*0d80*/  PRMT R54, R54, 0x7710, RZ ;  /* 0x0000771036367816 */ /* 0x000fe200000000ff */
[----:B------:R-:W-:Y:S01]  /*0d90*/  IMAD R53, R0, -0x150, R53 ;  /* 0xfffffeb000357824 */ /* 0x000fe200078e0235 */
[----:B------:R-:W-:Y:S01]  /*0da0*/  SHF.R.U32.HI R10, RZ, 0x10, R9 ;  /* 0x00000010ff0a7819 */ /* 0x000fe20000011609 */
[----:B------:R-:W-:Y:S01]  /*0db0*/  IMAD R49, R49, 0x39, RZ ;  /* 0x0000003931317824 */ /* 0x000fe200078e02ff */
[----:B------:R-:W-:Y:S01]  /*0dc0*/  SHF.R.U32.HI R9, RZ, 0x10, R29 ;  /* 0x00000010ff097819 */ /* 0x000fe2000001161d */
[----:B------:R-:W-:Y:S01]  /*0dd0*/  IMAD.MOV R29, RZ, RZ, -R27 ;  /* 0x000000ffff1d7224 */ /* 0x000fe200078e0a1b */
[----:B------:R-:W-:Y:S01]  /*0de0*/  PRMT R56, R10, 0x9910, RZ ;  /* 0x000099100a387816 */ /* 0x000fe200000000ff */
[----:B------:R-:W-:Y:S01]  /*0df0*/  IMAD.IADD R27, R54, 0x1, R33 ;  /* 0x00000001361b7824 */ /* 0x000fe200078e0221 */
[----:B------:R-:W-:Y:S01]  /*0e00*/  PRMT R58, R9, 0x9910, RZ ;  /* 0x00009910093a7816 */ /* 0x000fe200000000ff */
[----:B------:R-:W-:Y:S01]  /*0e10*/  IMAD R3, R53, 0x14, RZ ;  /* 0x0000001435037824 */ /* 0x000fe200078e02ff */
[----:B------:R-:W-:Y:S01]  /*0e20*/  PRMT R29, R29, 0x7710, RZ ;  /* 0x000077101d1d7816 */ /* 0x000fe200000000ff */
[----:B------:R-:W-:Y:S01]  /*0e30*/  IMAD R56, R56, 0x14, RZ ;  /* 0x0000001438387824 */ /* 0x000fe200078e02ff */
[----:B------:R-:W-:Y:S01]  /*0e40*/  SHF.L.U32 R27, R27, 0x1, RZ ;  /* 0x000000011b1b7819 */ /* 0x000fe200000006ff */
[----:B------:R-:W-:Y:S01]  /*0e50*/  IMAD R58, R58, 0x14, RZ ;  /* 0x000000143a3a7824 */ /* 0x000fe200078e02ff */
[----:B------:R-:W-:Y:S01]  /*0e60*/  LOP3.LUT R46, R46, 0xffff, RZ, 0xc0, !PT ;  /* 0x0000ffff2e2e7812 */ /* 0x000fe200078ec0ff */
[----:B------:R-:W-:Y:S01]  /*0e70*/  IMAD.IADD R29, R26, 0x1, R29 ;  /* 0x000000011a1d7824 */ /* 0x000fe200078e021d */
[----:B------:R-:W-:Y:S01]  /*0e80*/  LOP3.LUT R57, R27, 0xffff, RZ, 0xc0, !PT ;  /* 0x0000ffff1b397812 */ /* 0x000fe200078ec0ff */
[----:B------:R-:W-:Y:S01]  /*0e90*/  IMAD R54, R0, 0x16f80, R3 ;  /* 0x00016f8000367824 */ /* 0x000fe200078e0203 */
[----:B------:R-:W-:Y:S01]  /*0ea0*/  LOP3.LUT R27, R4, 0xffff, RZ, 0xc0, !PT ;  /* 0x0000ffff041b7812 */ /* 0x000fe200078ec0ff */
[----:B------:R-:W-:Y:S01]  /*0eb0*/  IMAD.MOV R58, RZ, RZ, -R58 ;  /* 0x000000ffff3a7224 */ /* 0x000fe200078e0a3a */
[----:B------:R-:W-:Y:S01]  /*0ec0*/  LOP3.LUT R59, R29, 0xffff, RZ, 0xc0, !PT ;  /* 0x0000ffff1d3b7812 */ /* 0x000fe200078ec0ff */
[----:B------:R-:W-:Y:S01]  /*0ed0*/  IMAD.IADD R4, R26, 0x1, R57 ;  /* 0x000000011a047824 */ /* 0x000fe200078e0239 */
[----:B------:R-:W-:Y:S01]  /*0ee0*/  LOP3.LUT R29, R15, 0xffff, RZ, 0xc0, !PT ;  /* 0x0000ffff0f1d7812 */ /* 0x000fe200078ec0ff */
[----:B------:R-:W-:Y:S01]  /*0ef0*/  IMAD.MOV R56, RZ, RZ, -R56 ;  /* 0x000000ffff387224 */ /* 0x000fe200078e0a38 */
[----:B------:R-:W-:Y:S01]  /*0f00*/  IADD3 R54, PT, PT, R54, -0x1e00, RZ ;  /* 0xffffe20036367810 */ /* 0x000fe20007ffe0ff */
[----:B------:R-:W-:Y:S01]  /*0f10*/  IMAD.IADD R19, R4, 0x1, -R65 ;  /* 0x0000000104137824 */ /* 0x000fe200078e0a41 */
[----:B------:R-:W-:Y:S01]  /*0f20*/  PRMT R65, R58, 0x7710, RZ ;  /* 0x000077103a417816 */ /* 0x000fe200000000ff */
[C---:B------:R-:W-:Y:S01]  /*0f30*/  IMAD.IADD R17, R4.reuse, 0x1, -R29 ;  /* 0x0000000104117824 */ /* 0x040fe200078e0a1d */
[C---:B------:R-:W-:Y:S01]  /*0f40*/  IADD3 R31, PT, PT, R4.reuse, -R5, RZ ;  /* 0x80000005041f7210 */ /* 0x040fe20007ffe0ff */
[C---:B------:R-:W-:Y:S01]  /*0f50*/  IMAD.IADD R15, R4.reuse, 0x1, -R27 ;  /* 0x00000001040f7824 */ /* 0x040fe200078e0a1b */
[C---:B------:R-:W-:Y:S01]  /*0f60*/  IADD3 R27, PT, PT, R4.reuse, -R25, RZ ;  /* 0x80000019041b7210 */ /* 0x040fe20007ffe0ff */
[----:B------:R-:W-:Y:S01]  /*0f70*/  IMAD.IADD R29, R4, 0x1, -R13 ;  /* 0x00000001041d7824 */ /* 0x000fe200078e0a0d */
[----:B------:R-:W-:Y:S01]  /*0f80*/  IADD3 R5, PT, PT, R54, R47, RZ ;  /* 0x0000002f36057210 */ /* 0x000fe20007ffe0ff */
[C---:B------:R-:W-:Y:S01]  /*0f90*/  IMAD.IADD R13, R4.reuse, 0x1, -R59 ;  /* 0x00000001040d7824 */ /* 0x040fe200078e0a3b */
[----:B------:R-:W-:Y:S01]  /*0fa0*/  LOP3.LUT R58, R41, 0xffff, RZ, 0xc0, !PT ;  /* 0x0000ffff293a7812 */ /* 0x000fe200078ec0ff */
[C---:B------:R-:W-:Y:S01]  /*0fb0*/  IMAD.IADD R21, R4.reuse, 0x1, -R21 ;  /* 0x0000000104157824 */ /* 0x040fe200078e0a15 */
[----:B------:R-:W-:Y:S01]  /*0fc0*/  LOP3.LUT R60, R45, 0xffff, RZ, 0xc0, !PT ;  /* 0x0000ffff2d3c7812 */ /* 0x000fe200078ec0ff */
[----:B------:R-:W-:Y:S01]  /*0fd0*/  IMAD.IADD R25, R4, 0x1, -R67 ;  /* 0x0000000104197824 */ /* 0x000fe200078e0a43 */
[----:B------:R-:W-:Y:S01]  /*0fe0*/  LOP3.LUT R53, R53, 0xffff, RZ, 0xc0, !PT ;  /* 0x0000ffff35357812 */ /* 0x000fe200078ec0ff */
[----:B------:R-:W-:Y:S01]  /*0ff0*/  IMAD.IADD R59, R26, 0x1, R47 ;  /* 0x000000011a3b7824 */ /* 0x000fe200078e022f */
[----:B------:R-:W-:Y:S01]  /*1000*/  LOP3.LUT R26, R44, 0xffff, RZ, 0xc0, !PT ;  /* 0x0000ffff2c1a7812 */ /* 0x000fe200078ec0ff */
[----:B------:R-:W-:Y:S01]  /*1010*/  IMAD.IADD R4, R57, 0x1, R54 ;  /* 0x0000000139047824 */ /* 0x000fe200078e0236 */
[----:B------:R-:W-:Y:S01]  /*1020*/  PRMT R57, R56, 0x7710, RZ ;  /* 0x0000771038397816 */ /* 0x000fe200000000ff */
[----:B------:R-:W-:Y:S01]  /*1030*/  IMAD.IADD R47, R50, 0x1, R65 ;  /* 0x00000001322f7824 */ /* 0x000fe200078e0241 */
[----:B------:R-:W-:Y:S01]  /*1040*/  LOP3.LUT R44, R43, 0xffff, RZ, 0xc0, !PT ;  /* 0x0000ffff2b2c7812 */ /* 0x000fe200078ec0ff */
[----:B------:R-:W-:Y:S01]  /*1050*/  IMAD.IADD R45, R59, 0x1, -R42 ;  /* 0x000000013b2d7824 */ /* 0x000fe200078e0a2a */
[----:B------:R-:W-:Y:S01]  /*1060*/  LOP3.LUT R50, R35, 0xffff, RZ, 0xc0, !PT ;  /* 0x0000ffff23327812 */ /* 0x000fe200078ec0ff */
[----:B------:R-:W-:Y:S01]  /*1070*/  IMAD.IADD R48, R48, 0x1, R57 ;  /* 0x0000000130307824 */ /* 0x000fe200078e0239 */
[----:B------:R-:W-:Y:S01]  /*1080*/  LOP3.LUT R54, R37, 0xffff, RZ, 0xc0, !PT ;  /* 0x0000ffff25367812 */ /* 0x000fe200078ec0ff */
[----:B------:R-:W-:Y:S01]  /*1090*/  IMAD.IADD R35, R59, 0x1, -R44 ;  /* 0x000000013b237824 */ /* 0x000fe200078e0a2c */
[----:B------:R-:W-:Y:S01]  /*10a0*/  LOP3.LUT R56, R39, 0xffff, RZ, 0xc0, !PT ;  /* 0x0000ffff27387812 */ /* 0x000fe200078ec0ff */
[----:B------:R-:W-:Y:S01]  /*10b0*/  VIADD R42, R49, 0x72 ;  /* 0x00000072312a7836 */ /* 0x000fe20000000000 */
[C---:B------:R-:W-:Y:S01]  /*10c0*/  IADD3 R26, PT, PT, R59.reuse, -R26, RZ ;  /* 0x8000001a3b1a7210 */ /* 0x040fe20007ffe0ff */
[C---:B------:R-:W-:Y:S01]  /*10d0*/  IMAD.IADD R37, R59.reuse, 0x1, -R50 ;  /* 0x000000013b257824 */ /* 0x040fe200078e0a32 */
[C---:B------:R-:W-:Y:S01]  /*10e0*/  IADD3 R41, PT, PT, R59.reuse, -R56, RZ ;  /* 0x800000383b297210 */ /* 0x040fe20007ffe0ff */
[----:B------:R-:W-:Y:S01]  /*10f0*/  IMAD.IADD R39, R59, 0x1, -R54 ;  /* 0x000000013b277824 */ /* 0x000fe200078e0a36 */
[----:B------:R-:W-:Y:S01]  /*1100*/  IADD3 R50, PT, PT, R49, 0x1c8, RZ ;  /* 0x000001c831327810 */ /* 0x000fe20007ffe0ff */
[C---:B------:R-:W-:Y:S01]  /*1110*/  IMAD.IADD R43, R59.reuse, 0x1, -R58 ;  /* 0x000000013b2b7824 */ /* 0x040fe200078e0a3a */
[----:B------:R-:W-:Y:S01]  /*1120*/  LOP3.LUT R62, R42, 0xffff, RZ, 0xc0, !PT ;  /* 0x0000ffff2a3e7812 */ /* 0x000fe200078ec0ff */
[C---:B------:R-:W-:Y:S01]  /*1130*/  IMAD.IADD R57, R59.reuse, 0x1, -R46 ;  /* 0x000000013b397824 */ /* 0x040fe200078e0a2e */
[----:B------:R-:W-:Y:S01]  /*1140*/  IADD3 R59, PT, PT, R59, -R60, RZ ;  /* 0x8000003c3b3b7210 */ /* 0x000fe20007ffe0ff */
[C---:B------:R-:W-:Y:S01]  /*1150*/  VIADD R44, R49.reuse, 0xe4 ;  /* 0x000000e4312c7836 */ /* 0x040fe20000000000 */
[C---:B------:R-:W-:Y:S01]  /*1160*/  LOP3.LUT R60, R49.reuse, 0xffff, RZ, 0xc0, !PT ;  /* 0x0000ffff313c7812 */ /* 0x040fe200078ec0ff */
[C---:B------:R-:W-:Y:S01]  /*1170*/  VIADD R46, R49.reuse, 0x156 ;  /* 0x00000156312e7836 */ /* 0x040fe20000000000 */
[----:B------:R-:W-:Y:S01]  /*1180*/  LOP3.LUT R50, R50, 0xffff, RZ, 0xc0, !PT ;  /* 0x0000ffff32327812 */ /* 0x000fe200078ec0ff */
[C---:B------:R-:W-:Y:S01]  /*1190*/  VIADD R54, R49.reuse, 0x23a ;  /* 0x0000023a31367836 */ /* 0x040fe20000000000 */
[----:B------:R-:W-:Y:S01]  /*11a0*/  LOP3.LUT R64, R44, 0xffff, RZ, 0xc0, !PT ;  /* 0x0000ffff2c407812 */ /* 0x000fe200078ec0ff */
[C---:B------:R-:W-:Y:S01]  /*11b0*/  VIADD R56, R49.reuse, 0x2ac ;  /* 0x000002ac31387836 */ /* 0x040fe20000000000 */
[----:B------:R-:W-:Y:S01]  /*11c0*/  LOP3.LUT R65, R46, 0xffff, RZ, 0xc0, !PT ;  /* 0x0000ffff2e417812 */ /* 0x000fe200078ec0ff */
[C---:B------:R-:W-:Y:S01]  /*11d0*/  VIADD R58, R49.reuse, 0x31e ;  /* 0x0000031e313a7836 */ /* 0x040fe20000000000 */
[----:B------:R-:W-:-:S02]  /*11e0*/  IADD3 R49, PT, PT, R49, 0x390, RZ ;  /* 0x0000039031317810 */ /* 0x000fc40007ffe0ff */
[----:B------:R-:W-:Y:S02]  /*11f0*/  SHF.R.U32.HI R42, RZ, 0x9, R60 ;  /* 0x00000009ff2a7819 */ /* 0x000fe4000001163c */
[----:B------:R-:W-:Y:S02]  /*1200*/  LOP3.LUT R60, R49, 0xffff, RZ, 0xc0, !PT ;  /* 0x0000ffff313c7812 */ /* 0x000fe400078ec0ff */
[----:B------:R-:W-:Y:S02]  /*1210*/  SHF.R.U32.HI R44, RZ, 0x9, R62 ;  /* 0x00000009ff2c7819 */ /* 0x000fe4000001163e */
[----:B------:R-:W-:Y:S02]  /*1220*/  SHF.R.U32.HI R46, RZ, 0x9, R64 ;  /* 0x00000009ff2e7819 */ /* 0x000fe40000011640 */
[----:B------:R-:W-:Y:S02]  /*1230*/  SHF.R.U32.HI R49, RZ, 0x9, R65 ;  /* 0x00000009ff317819 */ /* 0x000fe40000011641 */
[----:B------:R-:W-:-:S02]  /*1240*/  PRMT R62, R42, 0x9910, RZ ;  /* 0x000099102a3e7816 */ /* 0x000fc400000000ff */
[----:B------:R-:W-:Y:S02]  /*1250*/  SHF.R.U32.HI R42, RZ, 0x9, R60 ;  /* 0x00000009ff2a7819 */ /* 0x000fe4000001163c */
[----:B------:R-:W-:Y:S01]  /*1260*/  PRMT R60, R44, 0x9910, RZ ;  /* 0x000099102c3c7816 */ /* 0x000fe200000000ff */
[----:B------:R-:W-:Y:S01]  /*1270*/  IMAD.MOV.U32 R44, RZ, RZ, R62 ;  /* 0x000000ffff2c7224 */ /* 0x000fe200078e003e */
[----:B------:R-:W-:Y:S02]  /*1280*/  SHF.R.U32.HI R50, RZ, 0x9, R50 ;  /* 0x00000009ff327819 */ /* 0x000fe40000011632 */
[----:B------:R-:W-:Y:S01]  /*1290*/  PRMT R64, R46, 0x9910, RZ ;  /* 0x000099102e407816 */ /* 0x000fe200000000ff */
[----:B------:R-:W-:Y:S01]  /*12a0*/  IMAD.MOV.U32 R46, RZ, RZ, R60 ;  /* 0x000000ffff2e7224 */ /* 0x000fe200078e003c */
[----:B------:R-:W-:Y:S02]  /*12b0*/  PRMT R65, R49, 0x9910, RZ ;  /* 0x0000991031417816 */ /* 0x000fe400000000ff */
[----:B------:R-:W-:Y:S01]  /*12c0*/  LOP3.LUT R58, R58, 0xffff, RZ, 0xc0, !PT ;  /* 0x0000ffff3a3a7812 */ /* 0x000fe200078ec0ff */
[----:B------:R-:W-:Y:S01]  /*12d0*/  IMAD.MOV.U32 R49, RZ, RZ, R64 ;  /* 0x000000ffff317224 */ /* 0x000fe200078e0040 */
[----:B------:R-:W-:-:S02]  /*12e0*/  PRMT R66, R50, 0x9910, RZ ;  /* 0x0000991032427816 */ /* 0x000fc400000000ff */
[----:B------:R-:W-:Y:S01]  /*12f0*/  PRMT R62, R42, 0x9910, RZ ;  /* 0x000099102a3e7816 */ /* 0x000fe200000000ff */
[----:B------:R-:W-:Y:S01]  /*1300*/  IMAD R42, R44, 0x9, RZ ;  /* 0x000000092c2a7824 */ /* 0x000fe200078e02ff */
[----:B------:R-:W-:Y:S01]  /*1310*/  MOV R50, R65 ;  /* 0x0000004100327202 */ /* 0x000fe20000000f00 */
[----:B------:R-:W-:Y:S01]  /*1320*/  IMAD R44, R46, 0x9, RZ ;  /* 0x000000092e2c7824 */ /* 0x000fe200078e02ff */
[----:B------:R-:W-:Y:S01]  /*1330*/  LOP3.LUT R54, R54, 0xffff, RZ, 0xc0, !PT ;  /* 0x0000ffff36367812 */ /* 0x000fe200078ec0ff */
[----:B------:R-:W-:Y:S01]  /*1340*/  IMAD R46, R49, 0x9, RZ ;  /* 0x00000009312e7824 */ /* 0x000fe200078e02ff */
[----:B------:R-:W-:Y:S01]  /*1350*/  LOP3.LUT R56, R56, 0xffff, RZ, 0xc0, !PT ;  /* 0x0000ffff38387812 */ /* 0x000fe200078ec0ff */
[----:B------:R-:W-:Y:S01]  /*1360*/  IMAD R49, R50, 0x9, RZ ;  /* 0x0000000932317824 */ /* 0x000fe200078e02ff */
[----:B------:R-:W-:Y:S01]  /*1370*/  SHF.R.U32.HI R58, RZ, 0x9, R58 ;  /* 0x00000009ff3a7819 */ /* 0x000fe2000001163a */
[----:B------:R-:W-:Y:S01]  /*1380*/  IMAD.MOV R65, RZ, RZ, -R42 ;  /* 0x000000ffff417224 */ /* 0x000fe200078e0a2a */
[----:B------:R-:W-:Y:S01]  /*1390*/  SHF.R.U32.HI R54, RZ, 0x9, R54 ;  /* 0x00000009ff367819 */ /* 0x000fe20000011636 */
[----:B------:R-:W-:Y:S01]  /*13a0*/  IMAD R42, R62, 0x9, RZ ;  /* 0x000000093e2a7824 */ /* 0x000fe200078e02ff */
[----:B------:R-:W-:Y:S01]  /*13b0*/  SHF.R.U32.HI R56, RZ, 0x9, R56 ;  /* 0x00000009ff387819 */ /* 0x000fe20000011638 */
[----:B------:R-:W-:Y:S01]  /*13c0*/  IMAD.MOV R46, RZ, RZ, -R46 ;  /* 0x000000ffff2e7224 */ /* 0x000fe200078e0a2e */
[----:B------:R-:W-:Y:S01]  /*13d0*/  PRMT R69, R58, 0x9910, RZ ;  /* 0x000099103a457816 */ /* 0x000fe200000000ff */
[----:B------:R-:W-:Y:S01]  /*13e0*/  IMAD.MOV R42, RZ, RZ, -R42 ;  /* 0x000000ffff2a7224 */ /* 0x000fe200078e0a2a */
[----:B------:R-:W-:Y:S01]  /*13f0*/  PRMT R67, R54, 0x9910, RZ ;  /* 0x0000991036437816 */ /* 0x000fe200000000ff */
[----:B------:R-:W-:Y:S01]  /*1400*/  IMAD.MOV.U32 R54, RZ, RZ, R66 ;  /* 0x000000ffff367224 */ /* 0x000fe200078e0042 */
[----:B------:R-:W-:Y:S01]  /*1410*/  PRMT R68, R56, 0x9910, RZ ;  /* 0x0000991038447816 */ /* 0x000fe200000000ff */
[----:B------:R-:W-:Y:S01]  /*1420*/  IMAD.MOV R44, RZ, RZ, -R44 ;  /* 0x000000ffff2c7224 */ /* 0x000fe200078e0a2c */
[----:B------:R-:W-:Y:S01]  /*1430*/  MOV R60, R69 ;  /* 0x00000045003c7202 */ /* 0x000fe20000000f00 */
[----:B------:R-:W-:Y:S01]  /*1440*/  IMAD.MOV.U32 R56, RZ, RZ, R67 ;  /* 0x000000ffff387224 */ /* 0x000fe200078e0043 */
[----:B------:R-:W-:Y:S01]  /*1450*/  IADD3 R69, PT, PT, RZ, -R49, RZ ;  /* 0x80000031ff457210 */ /* 0x000fe20007ffe0ff */
[----:B------:R-:W-:Y:S01]  /*1460*/  IMAD.MOV.U32 R58, RZ, RZ, R68 ;  /* 0x000000ffff3a7224 */ /* 0x000fe200078e0044 */
[----:B------:R-:W-:Y:S01]  /*1470*/  PRMT R65, R65, 0x7710, RZ ;  /* 0x0000771041417816 */ /* 0x000fe200000000ff */
[----:B------:R-:W-:Y:S01]  /*1480*/  IMAD R50, R54, 0x9, RZ ;  /* 0x0000000936327824 */ /* 0x000fe200078e02ff */
[----:B------:R-:W-:Y:S01]  /*1490*/  LOP3.LUT R49, R6, 0xffff, RZ, 0xc0, !PT ;  /* 0x0000ffff06317812 */ /* 0x000fe200078ec0ff */
[----:B------:R-:W-:Y:S01]  /*14a0*/  IMAD R54, R56, 0x9, RZ ;  /* 0x0000000938367824 */ /* 0x000fe200078e02ff */
[----:B------:R-:W-:Y:S01]  /*14b0*/  PRMT R83, R42, 0x7710, RZ ;  /* 0x000077102a537816 */ /* 0x000fe200000000ff */
[----:B------:R-:W-:Y:S01]  /*14c0*/  IMAD.IADD R68, R76, 0x1, R65 ;  /* 0x000000014c447824 */ /* 0x000fe200078e0241 */
[----:B------:R-:W-:Y:S01]  /*14d0*/  LOP3.LUT R65, R48, 0xffff, RZ, 0xc0, !PT ;  /* 0x0000ffff30417812 */ /* 0x000fe200078ec0ff */
[----:B------:R-:W-:Y:S01]  /*14e0*/  IMAD R42, R2, 0x14, R49 ;  /* 0x00000014022a7824 */ /* 0x000fe200078e0231 */
[----:B------:R-:W-:Y:S01]  /*14f0*/  LOP3.LUT R47, R47, 0xffff, RZ, 0xc0, !PT ;  /* 0x0000ffff2f2f7812 */ /* 0x000fe200078ec0ff */
[----:B------:R-:W-:Y:S01]  /*1500*/  IMAD R56, R58, 0x9, RZ ;  /* 0x000000093a387824 */ /* 0x000fe200078e02ff */
[----:B------:R-:W-:Y:S01]  /*1510*/  PRMT R71, R46, 0x7710, RZ ;  /* 0x000077102e477816 */ /* 0x000fe200000000ff */
[----:B------:R-:W-:Y:S01]  /*1520*/  IMAD R7, R7, 0xb40, R42 ;  /* 0x00000b4007077824 */ /* 0x000fe200078e022a */
[----:B------:R-:W-:Y:S01]  /*1530*/  PRMT R67, R44, 0x7710, RZ ;  /* 0x000077102c437816 */ /* 0x000fe200000000ff */
[----:B------:R-:W-:Y:S01]  /*1540*/  IMAD R65, R2, 0x14, R65 ;  /* 0x0000001402417824 */ /* 0x000fe200078e0241 */
[----:B------:R-:W-:Y:S01]  /*1550*/  LOP3.LUT R46, R68, 0xff, RZ, 0xc0, !PT ;  /* 0x000000ff442e7812 */ /* 0x000fe200078ec0ff */
[----:B------:R-:W-:Y:S01]  /*1560*/  IMAD R42, R2, 0x14, R47 ;  /* 0x00000014022a7824 */ /* 0x000fe200078e022f */
[----:B------:R-:W-:Y:S01]  /*1570*/  LOP3.LUT R44, R68, 0xffff, RZ, 0xc0, !PT ;  /* 0x0000ffff442c7812 */ /* 0x000fe200078ec0ff */
[----:B------:R-:W-:Y:S01]  /*1580*/  IMAD R58, R60, 0x9, RZ ;  /* 0x000000093c3a7824 */ /* 0x000fe200078e02ff */
[----:B------:R-:W-:Y:S01]  /*1590*/  PRMT R69, R69, 0x7710, RZ ;  /* 0x0000771045457816 */ /* 0x000fe200000000ff */
[----:B------:R-:W-:Y:S01]  /*15a0*/  IMAD.MOV R50, RZ, RZ, -R50 ;  /* 0x000000ffff327224 */ /* 0x000fe200078e0a32 */
[----:B------:R-:W-:Y:S01]  /*15b0*/  PRMT R51, R51, 0x3340, R44 ;  /* 0x0000334033337816 */ /* 0x000fe2000000002c */
[----:B------:R-:W-:Y:S01]  /*15c0*/  IMAD.MOV R54, RZ, RZ, -R54 ;  /* 0x000000ffff367224 */ /* 0x000fe200078e0a36 */
[----:B------:R-:W-:Y:S01]  /*15d0*/  IADD3 R58, PT, PT, RZ, -R58, RZ ;  /* 0x8000003aff3a7210 */ /* 0x000fe20007ffe0ff */
[----:B------:R-:W-:Y:S01]  /*15e0*/  IMAD R47, R8, 0x39, RZ ;  /* 0x00000039082f7824 */ /* 0x000fe200078e02ff */
[----:B------:R-:W-:Y:S01]  /*15f0*/  PRMT R73, R50, 0x7710, RZ ;  /* 0x0000771032497816 */ /* 0x000fe200000000ff */
[----:B------:R-:W-:Y:S01]  /*1600*/  IMAD.MOV R56, RZ, RZ, -R56 ;  /* 0x000000ffff387224 */ /* 0x000fe200078e0a38 */
[----:B------:R-:W-:Y:S01]  /*1610*/  PRMT R75, R54, 0x7710, RZ ;  /* 0x00007710364b7816 */ /* 0x000fe200000000ff */
[----:B------:R-:W-:Y:S01]  /*1620*/  IMAD R8, R10, 0xb40, R65 ;  /* 0x00000b400a087824 */ /* 0x000fe200078e0241 */
[C---:B------:R-:W-:Y:S01]  /*1630*/  IADD3 R49, PT, PT, R47.reuse, 0x2ac, RZ ;  /* 0x000002ac2f317810 */ /* 0x040fe20007ffe0ff */
[C---:B------:R-:W-:Y:S01]  /*1640*/  VIADD R10, R47.reuse, 0x72 ;  /* 0x000000722f0a7836 */ /* 0x040fe20000000000 */
[----:B------:R-:W-:Y:S01]  /*1650*/  LOP3.LUT R54, R47, 0xffff, RZ, 0xc0, !PT ;  /* 0x0000ffff2f367812 */ /* 0x000fe200078ec0ff */
[----:B------:R-:W-:Y:S01]  /*1660*/  IMAD R9, R9, 0xb40, R42 ;  /* 0x00000b4009097824 */ /* 0x000fe200078e022a */
[C---:B------:R-:W-:Y:S01]  /*1670*/  IADD3 R42, PT, PT, R47.reuse, 0xe4, RZ ;  /* 0x000000e42f2a7810 */ /* 0x040fe20007ffe0ff */
[----:B------:R-:W-:Y:S01]  /*1680*/  IMAD R13, R46, 0x14, R13 ;  /* 0x000000142e0d7824 */ /* 0x000fe200078e020d */
[----:B------:R-:W-:Y:S01]  /*1690*/  PRMT R79, R56, 0x7710, RZ ;  /* 0x00007710384f7816 */ /* 0x000fe200000000ff */
[C---:B------:R-:W-:Y:S01]  /*16a0*/  VIADD R44, R47.reuse, 0x156 ;  /* 0x000001562f2c7836 */ /* 0x040fe20000000000 */
[----:B------:R-:W-:Y:S01]  /*16b0*/  PRMT R81, R58, 0x7710, RZ ;  /* 0x000077103a517816 */ /* 0x000fe200000000ff */
[C---:B------:R-:W-:Y:S01]  /*16c0*/  VIADD R46, R47.reuse, 0x1c8 ;  /* 0x000001c82f2e7836 */ /* 0x040fe20000000000 */
[----:B------:R-:W-:Y:S01]  /*16d0*/  LOP3.LUT R56, R10, 0xffff, RZ, 0xc0, !PT ;  /* 0x0000ffff0a387812 */ /* 0x000fe200078ec0ff */
[C---:B------:R-:W-:Y:S01]  /*16e0*/  VIADD R48, R47.reuse, 0x23a ;  /* 0x0000023a2f307836 */ /* 0x040fe20000000000 */
[----:B------:R-:W-:Y:S01]  /*16f0*/  LOP3.LUT R58, R42, 0xffff, RZ, 0xc0, !PT ;  /* 0x0000ffff2a3a7812 */ /* 0x000fe200078ec0ff */
[C---:B------:R-:W-:Y:S01]  /*1700*/  VIADD R50, R47.reuse, 0x31e ;  /* 0x0000031e2f327836 */ /* 0x040fe20000000000 */
[----:B------:R-:W-:Y:S01]  /*1710*/  LOP3.LUT R60, R44, 0xffff, RZ, 0xc0, !PT ;  /* 0x0000ffff2c3c7812 */ /* 0x000fe200078ec0ff */
[----:B------:R-:W-:Y:S01]  /*1720*/  VIADD R47, R47, 0x390 ;  /* 0x000003902f2f7836 */ /* 0x000fe20000000000 */
[----:B------:R-:W-:Y:S01]  /*1730*/  SHF.R.U32.HI R10, RZ, 0x9, R54 ;  /* 0x00000009ff0a7819 */ /* 0x000fe20000011636 */
[----:B------:R-:W-:Y:S01]  /*1740*/  IMAD.IADD R70, R76, 0x1, R67 ;  /* 0x000000014c467824 */ /* 0x000fe200078e0243 */
[----:B------:R-:W-:Y:S01]  /*1750*/  LOP3.LUT R62, R46, 0xffff, RZ, 0xc0, !PT ;  /* 0x0000ffff2e3e7812 */ /* 0x000fe200078ec0ff */
[C---:B------:R-:W-:Y:S01]  /*1760*/  IMAD.IADD R72, R76.reuse, 0x1, R69 ;  /* 0x000000014c487824 */ /* 0x040fe200078e0245 */
[----:B------:R-:W-:Y:S01]  /*1770*/  LOP3.LUT R54, R47, 0xffff, RZ, 0xc0, !PT ;  /* 0x0000ffff2f367812 */ /* 0x000fe200078ec0ff */
[----:B------:R-:W-:Y:S01]  /*1780*/  IMAD.IADD R6, R76, 0x1, R73 ;  /* 0x000000014c067824 */ /* 0x000fe200078e0249 */
[----:B------:R-:W-:Y:S01]  /*1790*/  LOP3.LUT R48, R48, 0xffff, RZ, 0xc0, !PT ;  /* 0x0000ffff30307812 */ /* 0x000fe200078ec0ff */
[C---:B------:R-:W-:Y:S01]  /*17a0*/  IMAD.IADD R73, R76.reuse, 0x1, R75 ;  /* 0x000000014c497824 */ /* 0x040fe200078e024b */
[----:B------:R-:W-:Y:S01]  /*17b0*/  SHF.R.U32.HI R42, RZ, 0x9, R56 ;  /* 0x00000009ff2a7819 */ /* 0x000fe20000011638 */
[----:B------:R-:W-:Y:S01]  /*17c0*/  IMAD.IADD R75, R76, 0x1, R81 ;  /* 0x000000014c4b7824 */ /* 0x000fe200078e0251 */
[----:B------:R-:W-:Y:S01]  /*17d0*/  LOP3.LUT R49, R49, 0xffff, RZ, 0xc0, !PT ;  /* 0x0000ffff31317812 */ /* 0x000fe200078ec0ff */
[----:B------:R-:W-:Y:S01]  /*17e0*/  IMAD R13, R13, 0x4, R30 ;  /* 0x000000040d0d7824 */ /* 0x000fe200078e021e */
[----:B------:R-:W-:-:S02]  /*17f0*/  SHF.R.U32.HI R44, RZ, 0x9, R58 ;  /* 0x00000009ff2c7819 */ /* 0x000fc4000001163a */
[----:B------:R-:W-:Y:S02]  /*1800*/  LOP3.LUT R50, R50, 0xffff, RZ, 0xc0, !PT ;  /* 0x0000ffff32327812 */ /* 0x000fe400078ec0ff */
[----:B------:R-:W-:Y:S02]  /*1810*/  SHF.R.U32.HI R46, RZ, 0x9, R60 ;  /* 0x00000009ff2e7819 */ /* 0x000fe4000001163c */
[----:B------:R-:W-:Y:S02]  /*1820*/  PRMT R56, R10, 0x9910, RZ ;  /* 0x000099100a387816 */ /* 0x000fe400000000ff */
[----:B------:R-:W-:Y:S02]  /*1830*/  SHF.R.U32.HI R47, RZ, 0x9, R62 ;  /* 0x00000009ff2f7819 */ /* 0x000fe4000001163e */
[----:B------:R-:W-:Y:S02]  /*1840*/  SHF.R.U32.HI R10, RZ, 0x9, R54 ;  /* 0x00000009ff0a7819 */ /* 0x000fe40000011636 */
[----:B------:R-:W-:-:S02]  /*1850*/  SHF.R.U32.HI R48, RZ, 0x9, R48 ;  /* 0x00000009ff307819 */ /* 0x000fc40000011630 */
[----:B------:R-:W-:Y:S01]  /*1860*/  PRMT R54, R42, 0x9910, RZ ;  /* 0x000099102a367816 */ /* 0x000fe200000000ff */
[----:B------:R-:W-:Y:S01]  /*1870*/  IMAD.MOV.U32 R42, RZ, RZ, R56 ;  /* 0x000000ffff2a7224 */ /* 0x000fe200078e0038 */
[----:B------:R-:W-:Y:S02]  /*1880*/  SHF.R.U32.HI R49, RZ, 0x9, R49 ;  /* 0x00000009ff317819 */ /* 0x000fe40000011631 */
[----:B------:R-:W-:Y:S02]  /*1890*/  PRMT R58, R44, 0x9910, RZ ;  /* 0x000099102c3a7816 */ /* 0x000fe400000000ff */
[----:B------:R-:W-:Y:S02]  /*18a0*/  SHF.R.U32.HI R50, RZ, 0x9, R50 ;  /* 0x00000009ff327819 */ /* 0x000fe40000011632 */
[----:B------:R-:W-:Y:S01]  /*18b0*/  PRMT R60, R46, 0x9910, RZ ;  /* 0x000099102e3c7816 */ /* 0x000fe200000000ff */
[----:B------:R-:W-:Y:S01]  /*18c0*/  IMAD.MOV.U32 R46, RZ, RZ, R58 ;  /* 0x000000ffff2e7224 */ /* 0x000fe200078e003a */
[----:B------:R-:W-:-:S02]  /*18d0*/  PRMT R62, R47, 0x9910, RZ ;  /* 0x000099102f3e7816 */ /* 0x000fc400000000ff */
[----:B------:R-:W-:Y:S01]  /*18e0*/  PRMT R64, R48, 0x9910, RZ ;  /* 0x0000991030407816 */ /* 0x000fe200000000ff */
[----:B------:R-:W-:Y:S01]  /*18f0*/  IMAD.MOV.U32 R47, RZ, RZ, R60 ;  /* 0x000000ffff2f7224 */ /* 0x000fe200078e003c */
[----:B------:R-:W-:Y:S01]  /*1900*/  MOV R44, R54 ;  /* 0x00000036002c7202 */ /* 0x000fe20000000f00 */
[----:B------:R-:W-:Y:S01]  /*1910*/  IMAD.MOV.U32 R48, RZ, RZ, R62 ;  /* 0x000000ffff307224 */ /* 0x000fe200078e003e */
[----:B------:R-:W-:Y:S02]  /*1920*/  PRMT R65, R49, 0x9910, RZ ;  /* 0x0000991031417816 */ /* 0x000fe400000000ff */
[----:B------:R-:W-:Y:S02]  /*1930*/  PRMT R66, R50, 0x9910, RZ ;  /* 0x0000991032427816 */ /* 0x000fe400000000ff */
[----:B------:R-:W-:Y:S01]  /*1940*/  PRMT R56, R10, 0x9910, RZ ;  /* 0x000099100a387816 */ /* 0x000fe200000000ff */
[----:B------:R-:W-:Y:S01]  /*1950*/  IMAD R10, R42, 0x9, RZ ;  /* 0x000000092a0a7824 */ /* 0x000fe200078e02ff */
[----:B------:R-:W-:Y:S01]  /*1960*/  MOV R49, R64 ;  /* 0x0000004000317202 */ /* 0x000fe20000000f00 */
[----:B------:R-:W-:Y:S01]  /*1970*/  IMAD R42, R44, 0x9, RZ ;  /* 0x000000092c2a7824 */ /* 0x000fe200078e02ff */
[C---:B------:R-:W-:Y:S01]  /*1980*/  IADD3 R71, PT, PT, R76.reuse, R71, RZ ;  /* 0x000000474c477210 */ /* 0x040fe20007ffe0ff */
[----:B------:R-:W-:Y:S01]  /*1990*/  IMAD.MOV.U32 R50, RZ, RZ, R65 ;  /* 0x000000ffff327224 */ /* 0x000fe200078e0041 */
[----:B------:R-:W-:Y:S01]  /*19a0*/  IADD3 R74, PT, PT, R76, R79, RZ ;  /* 0x0000004f4c4a7210 */ /* 0x000fe20007ffe0ff */
[----:B------:R-:W-:Y:S01]  /*19b0*/  IMAD R44, R46, 0x9, RZ ;  /* 0x000000092e2c7824 */ /* 0x000fe200078e02ff */
[----:B------:R-:W-:Y:S01]  /*19c0*/  IADD3 R78, PT, PT, RZ, -R42, RZ ;  /* 0x8000002aff4e7210 */ /* 0x000fe20007ffe0ff */
[----:B------:R-:W-:Y:S01]  /*19d0*/  IMAD.MOV.U32 R54, RZ, RZ, R66 ;  /* 0x000000ffff367224 */ /* 0x000fe200078e0042 */
[----:B------:R-:W-:Y:S01]  /*19e0*/  IADD3 R68, PT, PT, R68, -0x8, RZ ;  /* 0xfffffff844447810 */ /* 0x000fe20007ffe0ff */
[----:B------:R-:W-:Y:S01]  /*19f0*/  IMAD R46, R47, 0x9, RZ ;  /* 0x000000092f2e7824 */ /* 0x000fe200078e02ff */
[----:B------:R-:W-:Y:S01]  /*1a00*/  PRMT R78, R78, 0x7710, RZ ;  /* 0x000077104e4e7816 */ /* 0x000fe200000000ff */
[----:B------:R-:W-:Y:S01]  /*1a10*/  IMAD R47, R48, 0x9, RZ ;  /* 0x00000009302f7824 */ /* 0x000fe200078e02ff */
[----:B------:R-:W-:Y:S01]  /*1a20*/  LOP3.LUT R68, R68, 0xff, RZ, 0xc0, !PT ;  /* 0x000000ff44447812 */ /* 0x000fe200078ec0ff */
[----:B------:R-:W-:-:S02]  /*1a30*/  IMAD R48, R49, 0x9, RZ ;  /* 0x0000000931307824 */ /* 0x000fc400078e02ff */
[----:B------:R-:W-:Y:S02]  /*1a40*/  IMAD R49, R50, 0x9, RZ ;  /* 0x0000000932317824 */ /* 0x000fe400078e02ff */
[----:B------:R-:W-:Y:S01]  /*1a50*/  IMAD R50, R54, 0x9, RZ ;  /* 0x0000000936327824 */ /* 0x000fe200078e02ff */
[----:B------:R-:W-:Y:S01]  /*1a60*/  IADD3 R48, PT, PT, RZ, -R48, RZ ;  /* 0x80000030ff307210 */ /* 0x000fe20007ffe0ff */
[----:B------:R-:W-:Y:S02]  /*1a70*/  IMAD.MOV R54, RZ, RZ, -R10 ;  /* 0x000000ffff367224 */ /* 0x000fe400078e0a0a */
[----:B------:R-:W-:Y:S01]  /*1a80*/  IMAD R10, R56, 0x9, RZ ;  /* 0x00000009380a7824 */ /* 0x000fe200078e02ff */
[----:B------:R-:W-:Y:S01]  /*1a90*/  PRMT R48, R48, 0x7710, RZ ;  /* 0x0000771030307816 */ /* 0x000fe200000000ff */
[----:B------:R-:W-:Y:S01]  /*1aa0*/  IMAD.MOV R44, RZ, RZ, -R44 ;  /* 0x000000ffff2c7224 */ /* 0x000fe200078e0a2c */
[----:B------:R-:W-:Y:S01]  /*1ab0*/  PRMT R42, R54, 0x7710, RZ ;  /* 0x00007710362a7816 */ /* 0x000fe200000000ff */
[----:B------:R-:W-:-:S02]  /*1ac0*/  IMAD.MOV R56, RZ, RZ, -R46 ;  /* 0x000000ffff387224 */ /* 0x000fc400078e0a2e */
[----:B------:R-:W-:Y:S01]  /*1ad0*/  IMAD.MOV R49, RZ, RZ, -R49 ;  /* 0x000000ffff317224 */ /* 0x000fe200078e0a31 */
[----:B------:R-:W-:Y:S01]  /*1ae0*/  PRMT R46, R44, 0x7710, RZ ;  /* 0x000077102c2e7816 */ /* 0x000fe200000000ff */
[----:B------:R-:W-:Y:S02]  /*1af0*/  IMAD.MOV R47, RZ, RZ, -R47 ;  /* 0x000000ffff2f7224 */ /* 0x000fe400078e0a2f */
[----:B------:R-:W-:Y:S01]  /*1b00*/  IMAD.MOV R50, RZ, RZ, -R50 ;  /* 0x000000ffff327224 */ /* 0x000fe200078e0a32 */
[----:B------:R-:W-:Y:S01]  /*1b10*/  PRMT R54, R49, 0x7710, RZ ;  /* 0x0000771031367816 */ /* 0x000fe200000000ff */
[----:B------:R-:W-:Y:S01]  /*1b20*/  IMAD.MOV R58, RZ, RZ, -R10 ;  /* 0x000000ffff3a7224 */ /* 0x000fe200078e0a0a */
[----:B------:R-:W-:Y:S01]  /*1b30*/  PRMT R10, R56, 0x7710, RZ ;  /* 0x00007710380a7816 */ /* 0x000fe200000000ff */
[----:B------:R-:W-:Y:S01]  /*1b40*/  IMAD.IADD R76, R76, 0x1, R83 ;  /* 0x000000014c4c7824 */ /* 0x000fe200078e0253 */
[----:B------:R-:W-:Y:S01]  /*1b50*/  PRMT R44, R47, 0x7710, RZ ;  /* 0x000077102f2c7816 */ /* 0x000fe200000000ff */
[C---:B------:R-:W-:Y:S01]  /*1b60*/  IMAD.IADD R78, R77.reuse, 0x1, R78 ;  /* 0x000000014d4e7824 */ /* 0x040fe200078e024e */
[C---:B------:R-:W-:Y:S01]  /*1b70*/  IADD3 R49, PT, PT, R77.reuse, R42, RZ ;  /* 0x0000002a4d317210 */ /* 0x040fe20007ffe0ff */
[----:B------:R-:W-:Y:S01]  /*1b80*/  VIADD R42, R70, 0x2 ;  /* 0x00000002462a7836 */ /* 0x000fe20000000000 */
[----:B------:R-:W-:Y:S01]  /*1b90*/  PRMT R56, R50, 0x7710, RZ ;  /* 0x0000771032387816 */ /* 0x000fe200000000ff */
[C---:B------:R-:W-:Y:S01]  /*1ba0*/  IMAD.IADD R47, R77.reuse, 0x1, R10 ;  /* 0x000000014d2f7824 */ /* 0x040fe200078e020a */
[C---:B------:R-:W-:Y:S01]  /*1bb0*/  IADD3 R79, PT, PT, R77.reuse, R54, RZ ;  /* 0x000000364d4f7210 */ /* 0x040fe20007ffe0ff */
[----:B------:R-:W-:Y:S01]  /*1bc0*/  IMAD.IADD R10, R77, 0x1, R44 ;  /* 0x000000014d0a7824 */ /* 0x000fe200078e022c */
[C---:B------:R-:W-:Y:S01]  /*1bd0*/  LOP3.LUT R44, R42.reuse, 0xffff, RZ, 0xc0, !PT ;  /* 0x0000ffff2a2c7812 */ /* 0x040fe200078ec0ff */
[----:B------:R-:W-:Y:S01]  /*1be0*/  VIADD R50, R71, 0x4 ;  /* 0x0000000447327836 */ /* 0x000fe20000000000 */
[----:B------:R-:W-:Y:S01]  /*1bf0*/  LOP3.LUT R42, R42, 0xff, RZ, 0xc0, !PT ;  /* 0x000000ff2a2a7812 */ /* 0x000fe200078ec0ff */
[----:B------:R-:W-:Y:S01]  /*1c00*/  IMAD.IADD R54, R77, 0x1, R56 ;  /* 0x000000014d367824 */ /* 0x000fe200078e0238 */
[----:B------:R-:W-:Y:S01]  /*1c10*/  PRMT R55, R55, 0x3340, R44 ;  /* 0x0000334037377816 */ /* 0x000fe2000000002c */
[----:B------:R-:W-:Y:S01]  /*1c20*/  VIADD R56, R72, 0x6 ;  /* 0x0000000648387836 */ /* 0x000fe20000000000 */
[----:B------:R-:W-:Y:S01]  /*1c30*/  LOP3.LUT R44, R50, 0xffff, RZ, 0xc0, !PT ;  /* 0x0000ffff322c7812 */ /* 0x000fe200078ec0ff */
[----:B------:R-:W-:Y:S01]  /*1c40*/  IMAD R15, R42, 0x14, R15 ;  /* 0x000000142a0f7824 */ /* 0x000fe200078e020f */
[----:B------:R-:W-:Y:S01]  /*1c50*/  LOP3.LUT R85, R49, 0xffff, RZ, 0xc0, !PT ;  /* 0x0000ffff31557812 */ /* 0x000fe200078ec0ff */
[----:B------:R-:W-:Y:S01]  /*1c60*/  IMAD.IADD R48, R77, 0x1, R48 ;  /* 0x000000014d307824 */ /* 0x000fe200078e0230 */
[----:B------:R-:W-:Y:S01]  /*1c70*/  LOP3.LUT R42, R56, 0xffff, RZ, 0xc0, !PT ;  /* 0x0000ffff382a7812 */ /* 0x000fe200078ec0ff */
[----:B------:R-:W-:Y:S01]  /*1c80*/  VIADD R70, R70, 0xfffffffa ;  /* 0xfffffffa46467836 */ /* 0x000fe20000000000 */
[----:B------:R-:W-:Y:S01]  /*1c90*/  PRMT R61, R61, 0x3340, R44 ;  /* 0x000033403d3d7816 */ /* 0x000fe2000000002c */
[----:B------:R-:W-:Y:S01]  /*1ca0*/  VIADD R71, R71, 0xfffffffc ;  /* 0xfffffffc47477836 */ /* 0x000fe20000000000 */
[----:B------:R-:W-:Y:S01]  /*1cb0*/  IADD3 R44, PT, PT, R6, 0x8, RZ ;  /* 0x00000008062c7810 */ /* 0x000fe20007ffe0ff */
[----:B------:R-:W-:Y:S01]  /*1cc0*/  IMAD R15, R15, 0x4, R30 ;  /* 0x000000040f0f7824 */ /* 0x000fe200078e021e */
[----:B------:R-:W-:Y:S01]  /*1cd0*/  PRMT R63, R63, 0x3340, R42 ;  /* 0x000033403f3f7816 */ /* 0x000fe2000000002a */
[C---:B------:R-:W-:Y:S01]  /*1ce0*/  VIADD R42, R73.reuse, 0xa ;  /* 0x0000000a492a7836 */ /* 0x040fe20000000000 */
[----:B------:R-:W-:Y:S01]  /*1cf0*/  LOP3.LUT R65, R44, 0xffff, RZ, 0xc0, !PT ;  /* 0x0000ffff2c417812 */ /* 0x000fe200078ec0ff */
[----:B------:R-:W-:Y:S01]  /*1d00*/  VIADD R73, R73, 0x2 ;  /* 0x0000000249497836 */ /* 0x000fe20000000000 */
[----:B------:R-:W-:-:S02]  /*1d10*/  IADD3 R46, PT, PT, R77, R46, RZ ;  /* 0x0000002e4d2e7210 */ /* 0x000fc40007ffe0ff */
[----:B------:R-:W-:Y:S02]  /*1d20*/  LOP3.LUT R67, R42, 0xffff, RZ, 0xc0, !PT ;  /* 0x0000ffff2a437812 */ /* 0x000fe400078ec0ff */
[----:B------:R-:W-:Y:S01]  /*1d30*/  PRMT R65, R40, 0x3340, R65 ;  /* 0x0000334028417816 */ /* 0x000fe20000000041 */
[----:B------:R-:W-:Y:S01]  /*1d40*/  VIADD R40, R74, 0xc ;  /* 0x0000000c4a287836 */ /* 0x000fe20000000000 */
[----:B------:R-:W-:Y:S01]  /*1d50*/  PRMT R67, R38, 0x3340, R67 ;  /* 0x0000334026437816 */ /* 0x000fe20000000043 */
[----:B------:R-:W-:Y:S01]  /*1d60*/  VIADD R38, R75, 0xe ;  /* 0x0000000e4b267836 */ /* 0x000fe20000000000 */
[----:B------:R-:W-:Y:S01]  /*1d70*/  PRMT R85, R28, 0x3340, R85 ;  /* 0x000033401c557816 */ /* 0x000fe20000000055 */
[----:B------:R-:W-:Y:S01]  /*1d80*/  VIADD R74, R74, 0x4 ;  /* 0x000000044a4a7836 */ /* 0x000fe20000000000 */
[----:B------:R-:W-:Y:S02]  /*1d90*/  LOP3.LUT R69, R40, 0xffff, RZ, 0xc0, !PT ;  /* 0x0000ffff28457812 */ /* 0x000fe400078ec0ff */
[----:B------:R-:W-:-:S02]  /*1da0*/  LOP3.LUT R81, R38, 0xffff, RZ, 0xc0, !PT ;  /* 0x0000ffff26517812 */ /* 0x000fc400078ec0ff */
[----:B------:R-:W-:Y:S02]  /*1db0*/  LOP3.LUT R38, R38, 0xff, RZ, 0xc0, !PT ;  /* 0x000000ff26267812 */ /* 0x000fe400078ec0ff */
[----:B------:R-:W-:Y:S02]  /*1dc0*/  PRMT R69, R36, 0x3340, R69 ;  /* 0x0000334024457816 */ /* 0x000fe40000000045 */
[----:B------:R-:W-:Y:S01]  /*1dd0*/  IADD3 R36, PT, PT, R76, 0x10, RZ ;  /* 0x000000104c247810 */ /* 0x000fe20007ffe0ff */
[----:B------:R-:W-:Y:S01]  /*1de0*/  IMAD R21, R38, 0x14, R21 ;  /* 0x0000001426157824 */ /* 0x000fe200078e0215 */
[----:B------:R-:W-:Y:S01]  /*1df0*/  LOP3.LUT R56, R56, 0xff, RZ, 0xc0, !PT ;  /* 0x000000ff38387812 */ /* 0x000fe200078ec0ff */
[----:B------:R-:W-:Y:S01]  /*1e00*/  VIADD R76, R76, 0x8 ;  /* 0x000000084c4c7836 */ /* 0x000fe20000000000 */
[C---:B------:R-:W-:Y:S01]  /*1e10*/  LOP3.LUT R83, R36.reuse, 0xffff, RZ, 0xc0, !PT ;  /* 0x0000ffff24537812 */ /* 0x040fe200078ec0ff */
[----:B------:R-:W-:Y:S01]  /*1e20*/  IMAD R21, R21, 0x4, R30 ;  /* 0x0000000415157824 */ /* 0x000fe200078e021e */
[----:B------:R-:W-:Y:S01]  /*1e30*/  LOP3.LUT R38, R36, 0xff, RZ, 0xc0, !PT ;  /* 0x000000ff24267812 */ /* 0x000fe200078ec0ff */
[----:B------:R-:W-:Y:S01]  /*1e40*/  VIADD R36, R78, 0x2 ;  /* 0x000000024e247836 */ /* 0x000fe20000000000 */
[----:B------:R-:W-:Y:S01]  /*1e50*/  PRMT R83, R32, 0x3340, R83 ;  /* 0x0000334020537816 */ /* 0x000fe20000000053 */
[----:B------:R-:W-:Y:S01]  /*1e60*/  VIADD R32, R46, 0x4 ;  /* 0x000000042e207836 */ /* 0x000fe20000000000 */
[----:B------:R-:W-:Y:S01]  /*1e70*/  PRMT R58, R58, 0x7710, RZ ;  /* 0x000077103a3a7816 */ /* 0x000fe200000000ff */
[----:B------:R-:W-:Y:S01]  /*1e80*/  IMAD R17, R56, 0x14, R17 ;  /* 0x0000001438117824 */ /* 0x000fe200078e0211 */
[----:B------:R-:W-:Y:S01]  /*1e90*/  LOP3.LUT R28, R36, 0xffff, RZ, 0xc0, !PT ;  /* 0x0000ffff241c7812 */ /* 0x000fe200078ec0ff */
[----:B------:R-:W-:Y:S01]  /*1ea0*/  IMAD R25, R38, 0x14, R25 ;  /* 0x0000001426197824 */ /* 0x000fe200078e0219 */
[----:B------:R-:W-:Y:S01]  /*1eb0*/  LOP3.LUT R89, R36, 0xff, RZ, 0xc0, !PT ;  /* 0x000000ff24597812 */ /* 0x000fe200078ec0ff */
[----:B------:R-:W-:Y:S01]  /*1ec0*/  IMAD.IADD R77, R77, 0x1, R58 ;  /* 0x000000014d4d7824 */ /* 0x000fe200078e023a */
[----:B------:R-:W-:Y:S01]  /*1ed0*/  PRMT R87, R23, 0x3340, R28 ;  /* 0x0000334017577816 */ /* 0x000fe2000000001c */
[----:B------:R-:W-:Y:S01]  /*1ee0*/  VIADD R28, R47, 0x6 ;  /* 0x000000062f1c7836 */ /* 0x000fe20000000000 */
[----:B------:R-:W-:Y:S01]  /*1ef0*/  LOP3.LUT R91, R32, 0xffff, RZ, 0xc0, !PT ;  /* 0x0000ffff205b7812 */ /* 0x000fe200078ec0ff */
[----:B------:R-:W-:Y:S01]  /*1f00*/  IMAD R23, R89, 0x14, R26 ;  /* 0x0000001459177824 */ /* 0x000fe200078e021a */
[----:B------:R-:W-:Y:S01]  /*1f10*/  LOP3.LUT R50, R50, 0xff, RZ, 0xc0, !PT ;  /* 0x000000ff32327812 */ /* 0x000fe200078ec0ff */
[----:B------:R-:W-:Y:S01]  /*1f20*/  VIADD R26, R79, 0xc ;  /* 0x0000000c4f1a7836 */ /* 0x000fe20000000000 */
[----:B------:R-:W-:Y:S01]  /*1f30*/  LOP3.LUT R93, R28, 0xffff, RZ, 0xc0, !PT ;  /* 0x0000ffff1c5d7812 */ /* 0x000fe200078ec0ff */
[----:B------:R-:W-:Y:S01]  /*1f40*/  VIADD R46, R46, 0xfffffffc ;  /* 0xfffffffc2e2e7836 */ /* 0x000fe20000000000 */
[----:B------:R-:W-:Y:S01]  /*1f50*/  PRMT R89, R24, 0x3340, R91 ;  /* 0x0000334018597816 */ /* 0x000fe2000000005b */
[----:B------:R-:W-:Y:S01]  /*1f60*/  IMAD R31, R50, 0x14, R31 ;  /* 0x00000014321f7824 */ /* 0x000fe200078e021f */
[----:B------:R-:W-:Y:S01]  /*1f70*/  PRMT R91, R22, 0x3340, R93 ;  /* 0x00003340165b7816 */ /* 0x000fe2000000005d */
[----:B------:R-:W-:Y:S01]  /*1f80*/  VIADD R22, R48, 0xa ;  /* 0x0000000a30167836 */ /* 0x000fe20000000000 */
[----:B------:R-:W-:Y:S01]  /*1f90*/  IADD3 R24, PT, PT, R10, 0x8, RZ ;  /* 0x000000080a187810 */ /* 0x000fe20007ffe0ff */
[--C-:B------:R-:W-:Y:S01]  /*1fa0*/  IMAD R17, R17, 0x4, R30.reuse ;  /* 0x0000000411117824 */ /* 0x100fe200078e021e */
[----:B------:R-:W-:Y:S01]  /*1fb0*/  LOP3.LUT R50, R26, 0xffff, RZ, 0xc0, !PT ;  /* 0x0000ffff1a327812 */ /* 0x000fe200078ec0ff */
[----:B------:R-:W-:Y:S01]  /*1fc0*/  IMAD R23, R23, 0x4, R30 ;  /* 0x0000000417177824 */ /* 0x000fe200078e021e */
[----:B------:R-:W-:-:S02]  /*1fd0*/  LOP3.LUT R56, R22, 0xffff, RZ, 0xc0, !PT ;  /* 0x0000ffff16387812 */ /* 0x000fc400078ec0ff */
[----:B------:R-:W-:Y:S02]  /*1fe0*/  LOP3.LUT R93, R24, 0xffff, RZ, 0xc0, !PT ;  /* 0x0000ffff185d7812 */ /* 0x000fe400078ec0ff */
[----:B------:R-:W-:Y:S01]  /*1ff0*/  PRMT R56, R18, 0x3340, R56 ;  /* 0x0000334012387816 */ /* 0x000fe20000000038 */
[----:B------:R-:W-:Y:S01]  /*2000*/  VIADD R18, R54, 0xe ;  /* 0x0000000e36127836 */ /* 0x000fe20000000000 */
[----:B------:R-:W-:Y:S02]  /*2010*/  LOP3.LUT R22, R22, 0xff, RZ, 0xc0, !PT ;  /* 0x000000ff16167812 */ /* 0x000fe400078ec0ff */
[----:B------:R-:W-:Y:S02]  /*2020*/  PRMT R81, R34, 0x3340, R81 ;  /* 0x0000334022517816 */ /* 0x000fe40000000051 */
[----:B------:R-:W-:Y:S01]  /*2030*/  PRMT R93, R20, 0x3340, R93 ;  /* 0x00003340145d7816 */ /* 0x000fe2000000005d */
[----:B------:R-:W-:Y:S01]  /*2040*/  IMAD R41, R22, 0x14, R41 ;  /* 0x0000001416297824 */ /* 0x000fe200078e0229 */
[C---:B------:R-:W-:Y:S01]  /*2050*/  LOP3.LUT R34, R49.reuse, 0xff, RZ, 0xc0, !PT ;  /* 0x000000ff31227812 */ /* 0x040fe200078ec0ff */
[----:B------:R-:W-:Y:S01]  /*2060*/  VIADD R49, R49, 0xfffffff8 ;  /* 0xfffffff831317836 */ /* 0x000fe20000000000 */
[----:B------:R-:W-:-:S02]  /*2070*/  LOP3.LUT R32, R32, 0xff, RZ, 0xc0, !PT ;  /* 0x000000ff20207812 */ /* 0x000fc400078ec0ff */
[----:B------:R-:W-:Y:S01]  /*2080*/  PRMT R50, R16, 0x3340, R50 ;  /* 0x0000334010327816 */ /* 0x000fe20000000032 */
[----:B------:R-:W-:Y:S01]  /*2090*/  IMAD R57, R34, 0x14, R57 ;  /* 0x0000001422397824 */ /* 0x000fe200078e0239 */
[----:B------:R-:W-:Y:S01]  /*20a0*/  IADD3 R20, PT, PT, R77, 0x10, RZ ;  /* 0x000000104d147810 */ /* 0x000fe20007ffe0ff */
[----:B------:R-:W-:Y:S01]  /*20b0*/  IMAD R35, R32, 0x14, R35 ;  /* 0x0000001420237824 */ /* 0x000fe200078e0223 */
[----:B------:R-:W-:Y:S02]  /*20c0*/  LOP3.LUT R28, R28, 0xff, RZ, 0xc0, !PT ;  /* 0x000000ff1c1c7812 */ /* 0x000fe400078ec0ff */
[----:B------:R-:W-:Y:S02]  /*20d0*/  LOP3.LUT R16, R18, 0xffff, RZ, 0xc0, !PT ;  /* 0x0000ffff12107812 */ /* 0x000fe400078ec0ff */
[----:B------:R-:W-:Y:S01]  /*20e0*/  LOP3.LUT R22, R20, 0xffff, RZ, 0xc0, !PT ;  /* 0x0000ffff14167812 */ /* 0x000fe200078ec0ff */
[----:B------:R-:W-:Y:S01]  /*20f0*/  IMAD R37, R28, 0x14, R37 ;  /* 0x000000141c257824 */ /* 0x000fe200078e0225 */
[----:B------:R-:W-:-:S02]  /*2100*/  LOP3.LUT R44, R44, 0xff, RZ, 0xc0, !PT ;  /* 0x000000ff2c2c7812 */ /* 0x000fc400078ec0ff */
[----:B------:R-:W-:Y:S02]  /*2110*/  LOP3.LUT R42, R42, 0xff, RZ, 0xc0, !PT ;  /* 0x000000ff2a2a7812 */ /* 0x000fe400078ec0ff */
[----:B------:R-:W-:Y:S01]  /*2120*/  LOP3.LUT R40, R40, 0xff, RZ, 0xc0, !PT ;  /* 0x000000ff28287812 */ /* 0x000fe200078ec0ff */
[----:B------:R-:W-:Y:S01]  /*2130*/  IMAD R29, R44, 0x14, R29 ;  /* 0x000000142c1d7824 */ /* 0x000fe200078e021d */
[----:B------:R-:W-:Y:S01]  /*2140*/  PRMT R16, R14, 0x3340, R16 ;  /* 0x000033400e107816 */ /* 0x000fe20000000010 */
[----:B------:R-:W-:Y:S01]  /*2150*/  IMAD R19, R42, 0x14, R19 ;  /* 0x000000142a137824 */ /* 0x000fe200078e0213 */
[----:B------:R-:W-:Y:S01]  /*2160*/  LOP3.LUT R26, R26, 0xff, RZ, 0xc0, !PT ;  /* 0x000000ff1a1a7812 */ /* 0x000fe200078ec0ff */
[----:B------:R-:W-:Y:S01]  /*2170*/  IMAD R27, R40, 0x14, R27 ;  /* 0x00000014281b7824 */ /* 0x000fe200078e021b */
[----:B------:R-:W-:Y:S01]  /*2180*/  PRMT R32, R51, 0x5410, R52 ;  /* 0x0000541033207816 */ /* 0x000fe20000000034 */
[----:B------:R-:W-:Y:S01]  /*2190*/  IMAD R19, R19, 0x4, R30 ;  /* 0x0000000413137824 */ /* 0x000fe200078e021e */
[----:B------:R-:W-:Y:S01]  /*21a0*/  PRMT R34, R55, 0x5410, R52 ;  /* 0x0000541037227816 */ /* 0x000fe20000000034 */
[----:B------:R-:W-:Y:S01]  /*21b0*/  IMAD.MOV.U32 R55, RZ, RZ, 0x1a40b7c0 ;  /* 0x1a40b7c0ff377424 */ /* 0x000fe200078e00ff */
[----:B------:R-:W-:Y:S01]  /*21c0*/  LOP3.LUT R24, R24, 0xff, RZ, 0xc0, !PT ;  /* 0x000000ff18187812 */ /* 0x000fe200078ec0ff */
[----:B------:R-:W-:Y:S01]  /*21d0*/  IMAD R43, R26, 0x14, R43 ;  /* 0x000000141a2b7824 */ /* 0x000fe200078e022b */
[----:B------:R-:W-:-:S02]  /*21e0*/  LOP3.LUT R18, R18, 0xff, RZ, 0xc0, !PT ;  /* 0x000000ff12127812 */ /* 0x000fc400078ec0ff */
[--C-:B------:R-:W-:Y:S01]  /*21f0*/  PRMT R80, R67, 0x5410, R52.reuse ;  /* 0x0000541043507816 */ /* 0x100fe20000000034 */
        /* <DEDUP_REMOVED lines=8> */
[----:B------:R-:W-:Y:S01]  /*2280*/  IMAD R16, R31, 0x4, R30 ;  /* 0x000000041f107824 */ /* 0x000fe200078e021e */
[----:B------:R-:W-:Y:S01]  /*2290*/  LEA R22, R25, R30, 0x2 ;  /* 0x0000001e19167211 */ /* 0x000fe200078e10ff */
[----:B------:R-:W-:Y:S01]  /*22a0*/  IDP.2A.LO.U16.U8 R31, R55, R32, RZ ;  /* 0x00000020371f7226 */ /* 0x000fe200000010ff */
[--C-:B------:R-:W-:Y:S01]  /*22b0*/  PRMT R36, R61, 0x5410, R52.reuse ;  /* 0x000054103d247816 */ /* 0x100fe20000000034 */
[----:B------:R-:W-:Y:S01]  /*22c0*/  IDP.2A.LO.U16.U8 R32, R55, R82, RZ ;  /* 0x0000005237207226 */ /* 0x000fe200000010ff */
[--C-:B------:R-:W-:Y:S01]  /*22d0*/  PRMT R64, R63, 0x5410, R52.reuse ;  /* 0x000054103f407816 */ /* 0x100fe20000000034 */
[----:B------:R-:W-:Y:S01]  /*22e0*/  IMAD R59, R20, 0x14, R59 ;  /* 0x00000014143b7824 */ /* 0x000fe200078e023b */
[--C-:B------:R-:W-:Y:S01]  /*22f0*/  PRMT R66, R65, 0x5410, R52.reuse ;  /* 0x0000541041427816 */ /* 0x100fe20000000034 */
[----:B------:R-:W-:Y:S01]  /*2300*/  VIADD R82, R79, 0x4 ;  /* 0x000000044f527836 */ /* 0x000fe20000000000 */
[--C-:B------:R-:W-:Y:S01]  /*2310*/  PRMT R38, R69, 0x5410, R52.reuse ;  /* 0x0000541045267816 */ /* 0x100fe20000000034 */
[----:B------:R-:W-:Y:S01]  /*2320*/  IMAD R69, R53, 0xaaab, RZ ;  /* 0x0000aaab35457824 */ /* 0x000fe200078e02ff */
[----:B------:R-:W-:Y:S01]  /*2330*/  PRMT R62, R81, 0x5410, R52 ;  /* 0x00005410513e7816 */ /* 0x000fe20000000034 */
[----:B------:R-:W-:Y:S01]  /*2340*/  IMAD R20, R27, 0x4, R30 ;  /* 0x000000041b147824 */ /* 0x000fe200078e021e */
[--C-:B------:R-:W-:Y:S01]  /*2350*/  PRMT R40, R83, 0x5410, R52.reuse ;  /* 0x0000541053287816 */ /* 0x100fe20000000034 */
[----:B------:R-:W-:Y:S01]  /*2360*/  VIADD R83, R54, 0x6 ;  /* 0x0000000636537836 */ /* 0x000fe20000000000 */
[----:B------:R-:W-:Y:S01]  /*2370*/  PRMT R60, R87, 0x5410, R52 ;  /* 0x00005410573c7816 */ /* 0x000fe20000000034 */
[----:B------:R-:W-:Y:S01]  /*2380*/  IMAD R27, R41, 0x4, R30 ;  /* 0x00000004291b7824 */ /* 0x000fe200078e021e */
[--C-:B------:R-:W-:Y:S01]  /*2390*/  PRMT R42, R89, 0x5410, R52.reuse ;  /* 0x00005410592a7816 */ /* 0x100fe20000000034 */
[----:B------:R-:W-:Y:S01]  /*23a0*/  HFMA2 R85, -RZ, RZ, 0, 0 ;  /* 0x00000000ff557431 */ /* 0x000fe200000001ff */
[--C-:B------:R-:W-:Y:S01]  /*23b0*/  PRMT R58, R91, 0x5410, R52.reuse ;  /* 0x000054105b3a7816 */ /* 0x100fe20000000034 */
[----:B------:R-:W-:Y:S01]  /*23c0*/  IDP.2A.LO.U16.U8 R35, R55, R64, RZ ;  /* 0x0000004037237226 */ /* 0x000fe200000010ff */
[--C-:B------:R-:W-:Y:S01]  /*23d0*/  PRMT R44, R93, 0x5410, R52.reuse ;  /* 0x000054105d2c7816 */ /* 0x100fe20000000034 */
[C---:B------:R-:W-:Y:S01]  /*23e0*/  IDP.2A.LO.U16.U8 R38, R55.reuse, R38, RZ ;  /* 0x0000002637267226 */ /* 0x040fe200000010ff */
[--C-:B------:R-:W-:Y:S01]  /*23f0*/  PRMT R56, R56, 0x5410, R52.reuse ;  /* 0x0000541038387816 */ /* 0x100fe20000000034 */
[C---:B------:R-:W-:Y:S01]  /*2400*/  IDP.2A.LO.U16.U8 R39, R55.reuse, R62, RZ ;  /* 0x0000003e37277226 */ /* 0x040fe200000010ff */
[--C-:B------:R-:W-:Y:S01]  /*2410*/  PRMT R50, R50, 0x5410, R52.reuse ;  /* 0x0000541032327816 */ /* 0x100fe20000000034 */
[----:B------:R-:W-:Y:S01]  /*2420*/  IDP.2A.LO.U16.U8 R40, R55, R40, RZ ;  /* 0x0000002837287226 */ /* 0x000fe200000010ff */
[----:B------:R-:W-:Y:S01]  /*2430*/  LEA R25, R37, R30, 0x2 ;  /* 0x0000001e25197211 */ /* 0x000fe200078e10ff */
[----:B------:R-:W-:Y:S01]  /*2440*/  IDP.2A.LO.U16.U8 R37, R55, R80, RZ ;  /* 0x0000005037257226 */ /* 0x000fe200000010ff */
[----:B------:R-:W-:Y:S01]  /*2450*/  PRMT R52, R11, 0x5410, R52 ;  /* 0x000054100b347816 */ /* 0x000fe20000000034 */
[----:B------:R-:W-:Y:S01]  /*2460*/  IMAD R11, R33, 0xc, R12 ;  /* 0x0000000c210b7824 */ /* 0x000fe200078e020c */
[----:B------:R-:W-:Y:S01]  /*2470*/  IADD3 R72, PT, PT, R72, -0x2, RZ ;  /* 0xfffffffe48487810 */ /* 0x000fe20007ffe0ff */
[----:B------:R-:W-:Y:S01]  /*2480*/  VIADD R80, R47, 0xfffffffe ;  /* 0xfffffffe2f507836 */ /* 0x000fe20000000000 */
[----:B------:R-:W-:Y:S01]  /*2490*/  IADD3 R75, PT, PT, R75, 0x6, RZ ;  /* 0x000000064b4b7810 */ /* 0x000fe20007ffe0ff */
[--C-:B------:R-:W-:Y:S01]  /*24a0*/  IMAD R12, R33, 0x4, R30.reuse ;  /* 0x00000004210c7824 */ /* 0x100fe200078e021e */
[----:B------:R-:W-:Y:S01]  /*24b0*/  IADD3 R78, PT, PT, R78, -0x6, RZ ;  /* 0xfffffffa4e4e7810 */ /* 0x000fe20007ffe0ff */
[C---:B------:R-:W-:Y:S01]  /*24c0*/  IDP.2A.LO.U16.U8 R33, R55.reuse, R34, RZ ;  /* 0x0000002237217226 */ /* 0x040fe200000010ff */
[----:B------:R-:W-:Y:S01]  /*24d0*/  IADD3 R81, PT, PT, R48, 0x2, RZ ;  /* 0x0000000230517810 */ /* 0x000fe20007ffe0ff */
[----:B------:R-:W-:Y:S01]  /*24e0*/  IDP.2A.LO.U16.U8 R34, R55, R36, RZ ;  /* 0x0000002437227226 */ /* 0x000fe200000010ff */
[----:B------:R-:W-:Y:S01]  /*24f0*/  IADD3 R54, PT, PT, R77, 0x8, RZ ;  /* 0x000000084d367810 */ /* 0x000fe20007ffe0ff */
[----:B------:R-:W-:Y:S01]  /*2500*/  IDP.2A.LO.U16.U8 R36, R55, R66, RZ ;  /* 0x0000004237247226 */ /* 0x000fe200000010ff */
[-C--:B------:R-:W-:Y:S01]  /*2510*/  LEA R18, R29, R30.reuse, 0x2 ;  /* 0x0000001e1d127211 */ /* 0x080fe200078e10ff */
[--C-:B------:R-:W-:Y:S01]  /*2520*/  IMAD R29, R45, 0x4, R30.reuse ;  /* 0x000000042d1d7824 */ /* 0x100fe200078e021e */
[----:B------:R-:W-:Y:S01]  /*2530*/  LEA R14, R57, R30, 0x2 ;  /* 0x0000001e390e7211 */ /* 0x000fe200078e10ff */
[----:B------:R-:W-:Y:S01]  /*2540*/  IDP.2A.LO.U16.U8 R41, R55, R60, RZ ;  /* 0x0000003c37297226 */ /* 0x000fe200000010ff */
[----:B------:R-:W-:Y:S01]  /*2550*/  LEA R28, R43, R30, 0x2 ;  /* 0x0000001e2b1c7211 */ /* 0x000fe200078e10ff */
[----:B------:R-:W-:Y:S01]  /*2560*/  IMAD R30, R59, 0x4, R30 ;  /* 0x000000043b1e7824 */ /* 0x000fe200078e021e */
[----:B------:R-:W-:Y:S01]  /*2570*/  CS2R R60, SRZ ;  /* 0x00000000003c7805 */ /* 0x000fe2000001ff00 */
[C---:B------:R-:W-:Y:S01]  /*2580*/  IDP.2A.LO.U16.U8 R42, R55.reuse, R42, RZ ;  /* 0x0000002a372a7226 */ /* 0x040fe200000010ff */
        /* <DEDUP_REMOVED lines=10> */
[----:B------:R-:W-:Y:S01]  /*2630*/  SHF.R.U32.HI R69, RZ, 0x15, R69 ;  /* 0x00000015ff457819 */ /* 0x000fe20000011645 */
[----:B------:R-:W-:Y:S01]  /*2640*/  IDP.2A.LO.U16.U8 R52, R55, R52, RZ ;  /* 0x0000003437347226 */ /* 0x000fe200000010ff */
[----:B------:R-:W-:Y:S01]  /*2650*/  LOP3.LUT R70, R70, 0xff, RZ, 0xc0, !PT ;  /* 0x000000ff46467812 */ /* 0x000fe200078ec0ff */
[----:B------:R-:W-:Y:S01]  /*2660*/  IMAD.MOV.U32 R55, RZ, RZ, RZ ;  /* 0x000000ffff377224 */ /* 0x000fe200078e00ff */
[----:B------:R-:W-:Y:S01]  /*2670*/  LOP3.LUT R71, R71, 0xff, RZ, 0xc0, !PT ;  /* 0x000000ff47477812 */ /* 0x000fe200078ec0ff */
[----:B------:R-:W-:Y:S01]  /*2680*/  IMAD.MOV.U32 R53, RZ, RZ, RZ ;  /* 0x000000ffff357224 */ /* 0x000fe200078e00ff */
[----:B------:R-:W-:-:S02]  /*2690*/  LOP3.LUT R72, R72, 0xff, RZ, 0xc0, !PT ;  /* 0x000000ff48487812 */ /* 0x000fc400078ec0ff */
[----:B------:R-:W-:Y:S02]  /*26a0*/  LOP3.LUT R73, R73, 0xff, RZ, 0xc0, !PT ;  /* 0x000000ff49497812 */ /* 0x000fe400078ec0ff */
[----:B------:R-:W-:Y:S02]  /*26b0*/  LOP3.LUT R74, R74, 0xff, RZ, 0xc0, !PT ;  /* 0x000000ff4a4a7812 */ /* 0x000fe400078ec0ff */
[----:B------:R-:W-:Y:S02]  /*26c0*/  LOP3.LUT R75, R75, 0xff, RZ, 0xc0, !PT ;  /* 0x000000ff4b4b7812 */ /* 0x000fe400078ec0ff */
[----:B------:R-:W-:Y:S02]  /*26d0*/  LOP3.LUT R76, R76, 0xff, RZ, 0xc0, !PT ;  /* 0x000000ff4c4c7812 */ /* 0x000fe400078ec0ff */
[----:B------:R-:W-:Y:S02]  /*26e0*/  LOP3.LUT R77, R49, 0xff, RZ, 0xc0, !PT ;  /* 0x000000ff314d7812 */ /* 0x000fe400078ec0ff */
[----:B------:R-:W-:-:S02]  /*26f0*/  LOP3.LUT R78, R78, 0xff, RZ, 0xc0, !PT ;  /* 0x000000ff4e4e7812 */ /* 0x000fc400078ec0ff */
[----:B------:R-:W-:Y:S02]  /*2700*/  LOP3.LUT R79, R46, 0xff, RZ, 0xc0, !PT ;  /* 0x000000ff2e4f7812 */ /* 0x000fe400078ec0ff */
[----:B------:R-:W-:Y:S02]  /*2710*/  LOP3.LUT R80, R80, 0xff, RZ, 0xc0, !PT ;  /* 0x000000ff50507812 */ /* 0x000fe400078ec0ff */
[----:B------:R-:W-:Y:S02]  /*2720*/  LOP3.LUT R81, R81, 0xff, RZ, 0xc0, !PT ;  /* 0x000000ff51517812 */ /* 0x000fe400078ec0ff */
[----:B------:R-:W-:Y:S02]  /*2730*/  LOP3.LUT R82, R82, 0xff, RZ, 0xc0, !PT ;  /* 0x000000ff52527812 */ /* 0x000fe400078ec0ff */
[----:B------:R-:W-:Y:S02]  /*2740*/  LOP3.LUT R83, R83, 0xff, RZ, 0xc0, !PT ;  /* 0x000000ff53537812 */ /* 0x000fe400078ec0ff */
[----:B-1----:R-:W-:-:S07]  /*2750*/  LOP3.LUT R54, R54, 0xff, RZ, 0xc0, !PT ;  /* 0x000000ff36367812 */ /* 0x002fce00078ec0ff */
.L_x_0:
[----:B------:R-:W-:Y:S01]  /*2760*/  IMAD.IADD R46, R69, 0x1, R56 ;  /* 0x00000001452e7824 */ /* 0x000fe200078e0238 */
[----:B------:R-:W-:Y:S01]  /*2770*/  BAR.SYNC.DEFER_BLOCKING 0x0 ;  /* 0x0000000000007b1d */ /* 0x000fe20000010000 */
[----:B------:R-:W-:Y:S02]  /*2780*/  LOP3.LUT P0, RZ, R56, R69, RZ, 0xfc, !PT ;  /* 0x0000004538ff7212 */ /* 0x000fe4000780fcff */
[----:B------:R-:W-:Y:S02]  /*2790*/  MOV R92, RZ ;  /* 0x000000ff005c7202 */ /* 0x000fe40000000f00 */
[----:B------:R-:W-:-:S04]  /*27a0*/  ISETP.GT.U32.OR P0, PT, R46, 0x7, !P0 ;  /* 0x000000072e00780c */ /* 0x000fc80004704470 */
[----:B------:R-:W-:-:S13]  /*27b0*/  ISETP.LT.U32.OR P1, PT, R68, 0xf9, P0 ;  /* 0x000000f94400780c */ /* 0x000fda0000721470 */
[----:B------:R-:W0:Y:S01]  /*27c0*/  @!P1 LDC.64 R88, c[0x0][0x380] ;  /* 0x0000e000ff589b82 */ /* 0x000e220000000a00 */
[----:B------:R-:W-:-:S04]  /*27d0*/  @!P1 IMAD R46, R56, 0x3c0, R4 ;  /* 0x000003c0382e9824 */ /* 0x000fc800078e0204 */
[----:B------:R-:W-:-:S04]  /*27e0*/  @!P1 IMAD.IADD R47, R31, 0x1, R46 ;  /* 0x000000011f2f9824 */ /* 0x000fc800078e022e */
[----:B0-----:R-:W-:-:S05]  /*27f0*/  @!P1 IMAD.WIDE R88, R47, 0x4, R88 ;  /* 0x000000042f589825 */ /* 0x001fca00078e0258 */
[----:B------:R0:W2:Y:S01]  /*2800*/  @!P1 LDG.E.CONSTANT R92, desc[UR4][R88.64] ;  /* 0x00000004585c9981 */ /* 0x0000a2000c1e9900 */
[----:B------:R-:W-:-:S13]  /*2810*/  ISETP.LT.U32.OR P1, PT, R77, 0xf9, P0 ;  /* 0x000000f94d00780c */ /* 0x000fda0000721470 */
[----:B------:R-:W1:Y:S01]  /*2820*/  @!P1 LDC.64 R48, c[0x0][0x380] ;  /* 0x0000e000ff309b82 */ /* 0x000e620000000a00 */
[----:B------:R-:W-:-:S04]  /*2830*/  @!P1 IMAD R47, R56, 0x3c0, R5 ;  /* 0x000003c0382f9824 */ /* 0x000fc800078e0205 */
[----:B------:R-:W-:-:S04]  /*2840*/  @!P1 IMAD.IADD R47, R32, 0x1, R47 ;  /* 0x00000001202f9824 */ /* 0x000fc800078e022f */
[----:B-1----:R-:W-:-:S04]  /*2850*/  @!P1 IMAD.WIDE R48, R47, 0x4, R48 ;  /* 0x000000042f309825 */ /* 0x002fc800078e0230 */
[----:B------:R-:W-:-:S06]  /*2860*/  IMAD.MOV.U32 R47, RZ, RZ, RZ ;  /* 0x000000ffff2f7224 */ /* 0x000fcc00078e00ff */
[----:B------:R1:W3:Y:S01]  /*2870*/  @!P1 LDG.E.CONSTANT R47, desc[UR4][R48.64] ;  /* 0x00000004302f9981 */ /* 0x0002e2000c1e9900 */
[----:B------:R-:W-:Y:S01]  /*2880*/  ISETP.LT.U32.OR P1, PT, R70, 0xf9, P0 ;  /* 0x000000f94600780c */ /* 0x000fe20000721470 */
[----:B------:R-:W-:Y:S01]  /*2890*/  IMAD.MOV.U32 R84, RZ, RZ, RZ ;  /* 0x000000ffff547224 */ /* 0x000fe200078e00ff */
[----:B------:R-:W-:-:S11]  /*28a0*/  ISETP.LT.U32.OR P2, PT, R78, 0xf9, P0 ;  /* 0x000000f94e00780c */ /* 0x000fd60000741470 */
[----:B------:R-:W4:Y:S01]  /*28b0*/  @!P1 LDC.64 R86, c[0x0][0x380] ;  /* 0x0000e000ff569b82 */ /* 0x000f220000000a00 */
[----:B------:R-:W-:-:S05]  /*28c0*/  @!P1 IMAD R46, R56, 0x3c0, R4 ;  /* 0x000003c0382e9824 */ /* 0x000fca00078e0204 */
[----:B0-----:R-:W-:Y:S01]  /*28d0*/  @!P1 IADD3 R89, PT, PT, R33, R46, RZ ;  /* 0x0000002e21599210 */ /* 0x001fe20007ffe0ff */
[----:B------:R-:W-:-:S04]  /*28e0*/  @!P2 IMAD R46, R56, 0x3c0, R5 ;  /* 0x000003c0382ea824 */ /* 0x000fc800078e0205 */
[----:B----4-:R-:W-:Y:S02]  /*28f0*/  @!P1 IMAD.WIDE R86, R89, 0x4, R86 ;  /* 0x0000000459569825 */ /* 0x010fe400078e0256 */
[----:B------:R-:W0:Y:S03]  /*2900*/  @!P2 LDC.64 R88, c[0x0][0x380] ;  /* 0x0000e000ff58ab82 */ /* 0x000e260000000a00 */
[----:B------:R4:W5:Y:S01]  /*2910*/  @!P1 LDG.E.CONSTANT R84, desc[UR4][R86.64] ;  /* 0x0000000456549981 */ /* 0x000962000c1e9900 */
[----:B-1----:R-:W-:Y:S01]  /*2920*/  @!P2 IMAD.IADD R49, R41, 0x1, R46 ;  /* 0x000000012931a824 */ /* 0x002fe200078e022e */
[----:B------:R-:W-:Y:S02]  /*2930*/  MOV R48, RZ ;  /* 0x000000ff00307202 */ /* 0x000fe40000000f00 */
[----:B------:R-:W-:-:S13]  /*2940*/  ISETP.LT.U32.OR P1, PT, R71, 0xf9, P0 ;  /* 0x000000f94700780c */ /* 0x000fda0000721470 */
[----:B------:R-:W1:Y:S01]  /*2950*/  @!P1 LDC.64 R90, c[0x0][0x380] ;  /* 0x0000e000ff5a9b82 */ /* 0x000e620000000a00 */
[----:B0-----:R-:W-:-:S05]  /*2960*/  @!P2 IMAD.WIDE R88, R49, 0x4, R88 ;  /* 0x000000043158a825 */ /* 0x001fca00078e0258 */
[----:B------:R0:W5:Y:S01]  /*2970*/  @!P2 LDG.E.CONSTANT R48, desc[UR4][R88.64] ;  /* 0x000000045830a981 */ /* 0x000162000c1e9900 */
[----:B------:R-:W-:Y:S01]  /*2980*/  @!P1 IMAD R49, R56, 0x3c0, R4 ;  /* 0x000003c038319824 */ /* 0x000fe200078e0204 */
[----:B----4-:R-:W-:Y:S02]  /*2990*/  CS2R R86, SRZ ;  /* 0x0000000000567805 */ /* 0x010fe4000001ff00 */
[----:B------:R-:W-:Y:S01]  /*29a0*/  ISETP.LT.U32.OR P2, PT, R79, 0xf9, P0 ;  /* 0x000000f94f00780c */ /* 0x000fe20000741470 */
[----:B------:R-:W-:-:S04]  /*29b0*/  @!P1 IMAD.IADD R49, R34, 0x1, R49 ;  /* 0x0000000122319824 */ /* 0x000fc800078e0231 */
[----:B-1----:R-:W-:-:S08]  /*29c0*/  @!P1 IMAD.WIDE R90, R49, 0x4, R90 ;  /* 0x00000004315a9825 */ /* 0x002fd000078e025a */
[----:B0-----:R-:W0:Y:S01]  /*29d0*/  @!P2 LDC.64 R88, c[0x0][0x380] ;  /* 0x0000e000ff58ab82 */ /* 0x001e220000000a00 */
[----:B------:R1:W4:Y:S01]  /*29e0*/  @!P1 LDG.E.CONSTANT R87, desc[UR4][R90.64] ;  /* 0x000000045a579981 */ /* 0x000322000c1e9900 */
[----:B------:R-:W-:Y:S01]  /*29f0*/  ISETP.LT.U32.OR P1, PT, R72, 0xf9, P0 ;  /* 0x000000f94800780c */ /* 0x000fe20000721470 */
[----:B------:R-:W-:-:S04]  /*2a00*/  @!P2 IMAD R49, R56, 0x3c0, R5 ;  /* 0x000003c03831a824 */ /* 0x000fc800078e0205 */
[----:B------:R-:W-:-:S08]  /*2a10*/  @!P2 IMAD.IADD R49, R42, 0x1, R49 ;  /* 0x000000012a31a824 */ /* 0x000fd000078e0231 */
[----:B-1----:R-:W1:Y:S01]  /*2a20*/  @!P1 LDC.64 R90, c[0x0][0x380] ;  /* 0x0000e000ff5a9b82 */ /* 0x002e620000000a00 */
[----:B------:R-:W-:-:S04]  /*2a30*/  @!P1 IMAD R46, R56, 0x3c0, R4 ;  /* 0x000003c0382e9824 */ /* 0x000fc800078e0204 */
[----:B------:R-:W-:Y:S02]  /*2a40*/  @!P1 IMAD.IADD R93, R35, 0x1, R46 ;  /* 0x00000001235d9824 */ /* 0x000fe400078e022e */
[----:B0-----:R-:W-:Y:S01]  /*2a50*/  @!P2 IMAD.WIDE R88, R49, 0x4, R88 ;  /* 0x000000043158a825 */ /* 0x001fe200078e0258 */
[----:B------:R-:W-:-:S06]  /*2a60*/  MOV R49, RZ ;  /* 0x000000ff00317202 */ /* 0x000fcc0000000f00 */
[----:B------:R0:W4:Y:S01]  /*2a70*/  @!P2 LDG.E.CONSTANT R49, desc[UR4][R88.64] ;  /* 0x000000045831a981 */ /* 0x000122000c1e9900 */
[----:B-1----:R-:W-:-:S05]  /*2a80*/  @!P1 IMAD.WIDE R90, R93, 0x4, R90 ;  /* 0x000000045d5a9825 */ /* 0x002fca00078e025a */
[----:B------:R1:W4:Y:S01]  /*2a90*/  @!P1 LDG.E.CONSTANT R86, desc[UR4][R90.64] ;  /* 0x000000045a569981 */ /* 0x000322000c1e9900 */
[----:B------:R-:W-:-:S13]  /*2aa0*/  ISETP.LT.U32.OR P1, PT, R80, 0xf9, P0 ;  /* 0x000000f95000780c */ /* 0x000fda0000721470 */
[----:B0-----:R-:W0:Y:S01]  /*2ab0*/  @!P1 LDC.64 R88, c[0x0][0x380] ;  /* 0x0000e000ff589b82 */ /* 0x001e220000000a00 */
[----:B------:R-:W-:-:S04]  /*2ac0*/  @!P1 IMAD R46, R56, 0x3c0, R5 ;  /* 0x000003c0382e9824 */ /* 0x000fc800078e0205 */
[----:B------:R-:W-:Y:S01]  /*2ad0*/  @!P1 IMAD.IADD R93, R43, 0x1, R46 ;  /* 0x000000012b5d9824 */ /* 0x000fe200078e022e */
[----:B------:R-:W-:-:S03]  /*2ae0*/  MOV R46, RZ ;  /* 0x000000ff002e7202 */ /* 0x000fc60000000f00 */
[----:B0-----:R-:W-:Y:S01]  /*2af0*/  @!P1 IMAD.WIDE R88, R93, 0x4, R88 ;  /* 0x000000045d589825 */ /* 0x001fe200078e0258 */
[----:B------:R-:W-:-:S04]  /*2b00*/  LOP3.LUT R93, R6, 0xff, RZ, 0xc0, !PT ;  /* 0x000000ff065d7812 */ /* 0x000fc800078ec0ff */
[----:B------:R0:W4:Y:S01]  /*2b10*/  @!P1 LDG.E.CONSTANT R46, desc[UR4][R88.64] ;  /* 0x00000004582e9981 */ /* 0x000122000c1e9900 */
[----:B------:R-:W-:-:S13]  /*2b20*/  ISETP.LT.U32.OR P1, PT, R93, 0xf9, P0 ;  /* 0x000000f95d00780c */ /* 0x000fda0000721470 */
[----:B-1----:R-:W-:-:S04]  /*2b30*/  @!P1 IMAD R91, R56, 0x3c0, R4 ;  /* 0x000003c0385b9824 */ /* 0x002fc800078e0204 */
[----:B------:R-:W-:Y:S01]  /*2b40*/  @!P1 IMAD.IADD R91, R36, 0x1, R91 ;  /* 0x00000001245b9824 */ /* 0x000fe200078e025b */
[----:B------:R-:W-:Y:S01]  /*2b50*/  LOP3.LUT R90, R10, 0xff, RZ, 0xc0, !PT ;  /* 0x000000ff0a5a7812 */ /* 0x000fe200078ec0ff */
[----:B--2---:R1:W-:Y:S02]  /*2b60*/  STS [R13], R92 ;  /* 0x0000005c0d007388 */ /* 0x0043e40000000800 */
[----:B-1----:R-:W1:Y:S02]  /*2b70*/  @!P1 LDC.64 R92, c[0x0][0x380] ;  /* 0x0000e000ff5c9b82 */ /* 0x002e640000000a00 */
[----:B-1----:R-:W-:-:S04]  /*2b80*/  @!P1 IMAD.WIDE R92, R91, 0x4, R92 ;  /* 0x000000045b5c9825 */ /* 0x002fc800078e025c */
[----:B------:R-:W-:-:S06]  /*2b90*/  IMAD.MOV.U32 R91, RZ, RZ, RZ ;  /* 0x000000ffff5b7224 */ /* 0x000fcc00078e00ff */
[----:B------:R1:W2:Y:S01]  /*2ba0*/  @!P1 LDG.E.CONSTANT R91, desc[UR4][R92.64] ;  /* 0x000000045c5b9981 */ /* 0x0002a2000c1e9900 */
[----:B------:R-:W-:-:S13]  /*2bb0*/  ISETP.LT.U32.OR P1, PT, R90, 0xf9, P0 ;  /* 0x000000f95a00780c */ /* 0x000fda0000721470 */
[----:B0-----:R-:W0:Y:S01]  /*2bc0*/  @!P1 LDC.64 R88, c[0x0][0x380] ;  /* 0x0000e000ff589b82 */ /* 0x001e220000000a00 */
[----:B------:R-:W-:Y:S01]  /*2bd0*/  @!P1 IMAD R90, R56, 0x3c0, R5 ;  /* 0x000003c0385a9824 */ /* 0x000fe200078e0205 */
[----:B---3--:R3:W-:Y:S04]  /*2be0*/  STS [R14+0x4], R47 ;  /* 0x0000042f0e007388 */ /* 0x0087e80000000800 */
[----:B---3--:R-:W-:Y:S02]  /*2bf0*/  @!P1 IADD3 R47, PT, PT, R44, R90, RZ ;  /* 0x0000005a2c2f9210 */ /* 0x008fe40007ffe0ff */
[----:B------:R-:W-:-:S03]  /*2c00*/  ISETP.LT.U32.OR P2, PT, R73, 0xf9, P0 ;  /* 0x000000f94900780c */ /* 0x000fc60000741470 */
[----:B0-----:R-:W-:-:S10]  /*2c10*/  @!P1 IMAD.WIDE R88, R47, 0x4, R88 ;  /* 0x000000042f589825 */ /* 0x001fd400078e0258 */
[----:B-1----:R-:W0:Y:S01]  /*2c20*/  @!P2 LDC.64 R92, c[0x0][0x380] ;  /* 0x0000e000ff5cab82 */ /* 0x002e220000000a00 */
[----:B------:R-:W-:-:S06]  /*2c30*/  IMAD.MOV.U32 R47, RZ, RZ, RZ ;  /* 0x000000ffff2f7224 */ /* 0x000fcc00078e00ff */
[----:B------:R1:W3:Y:S01]  /*2c40*/  @!P1 LDG.E.CONSTANT R47, desc[UR4][R88.64] ;  /* 0x00000004582f9981 */ /* 0x0002e2000c1e9900 */
[----:B------:R-:W-:Y:S01]  /*2c50*/  ISETP.LT.U32.OR P1, PT, R81, 0xf9, P0 ;  /* 0x000000f95100780c */ /* 0x000fe20000721470 */
[----:B------:R-:W-:Y:S02]  /*2c60*/  @!P2 IMAD R90, R56, 0x3c0, R4 ;  /* 0x000003c0385aa824 */ /* 0x000fe400078e0204 */
[----:B-----5:R5:W-:Y:S10]  /*2c70*/  STS [R15+0xa0], R84 ;  /* 0x0000a0540f007388 */ /* 0x020bf40000000800 */
[----:B-1----:R-:W1:Y:S01]  /*2c80*/  @!P1 LDC.64 R88, c[0x0][0x380] ;  /* 0x0000e000ff589b82 */ /* 0x002e620000000a00 */
[----:B-----5:R-:W-:Y:S01]  /*2c90*/  @!P2 IMAD.IADD R84, R37, 0x1, R90 ;  /* 0x000000012554a824 */ /* 0x020fe200078e025a */
[----:B------:R-:W-:-:S03]  /*2ca0*/  MOV R90, RZ ;  /* 0x000000ff005a7202 */ /* 0x000fc60000000f00 */
[----:B0-----:R-:W-:-:S04]  /*2cb0*/  @!P2 IMAD.WIDE R92, R84, 0x4, R92 ;  /* 0x00000004545ca825 */ /* 0x001fc800078e025c */
[----:B------:R-:W-:Y:S01]  /*2cc0*/  @!P1 IMAD R84, R56, 0x3c0, R5 ;  /* 0x000003c038549824 */ /* 0x000fe200078e0205 */
[----:B------:R0:W5:Y:S04]  /*2cd0*/  @!P2 LDG.E.CONSTANT R90, desc[UR4][R92.64] ;  /* 0x000000045c5aa981 */ /* 0x000168000c1e9900 */
[----:B------:R0:W-:Y:S02]  /*2ce0*/  STS [R23+0xa4], R48 ;  /* 0x0000a43017007388 */ /* 0x0001e40000000800 */
[----:B0-----:R-:W-:Y:S02]  /*2cf0*/  @!P1 IMAD.IADD R48, R45, 0x1, R84 ;  /* 0x000000012d309824 */ /* 0x001fe400078e0254 */
[----:B------:R-:W-:Y:S02]  /*2d00*/  IMAD.MOV.U32 R84, RZ, RZ, RZ ;  /* 0x000000ffff547224 */ /* 0x000fe400078e00ff */
[----:B-1----:R-:W-:-:S05]  /*2d10*/  @!P1 IMAD.WIDE R88, R48, 0x4, R88 ;  /* 0x0000000430589825 */ /* 0x002fca00078e0258 */
[----:B------:R0:W5:Y:S01]  /*2d20*/  @!P1 LDG.E.CONSTANT R84, desc[UR4][R88.64] ;  /* 0x0000000458549981 */ /* 0x000162000c1e9900 */
[----:B------:R-:W-:Y:S02]  /*2d30*/  ISETP.LT.U32.OR P2, PT, R74, 0xf9, P0 ;  /* 0x000000f94a00780c */ /* 0x000fe40000741470 */
[----:B------:R-:W-:Y:S01]  /*2d40*/  ISETP.LT.U32.OR P1, PT, R82, 0xf9, P0 ;  /* 0x000000f95200780c */ /* 0x000fe20000721470 */
[----:B----4-:R1:W-:Y:S10]  /*2d50*/  STS [R16+0x140], R87 ;  /* 0x0001405710007388 */ /* 0x0103f40000000800 */
[----:B------:R-:W-:Y:S01]  /*2d60*/  @!P2 IMAD R48, R56, 0x3c0, R4 ;  /* 0x000003c03830a824 */ /* 0x000fe200078e0204 */
[----:B------:R-:W4:Y:S04]  /*2d70*/  @!P2 LDC.64 R92, c[0x0][0x380] ;  /* 0x0000e000ff5cab82 */ /* 0x000f280000000a00 */
[----:B-1----:R-:W-:Y:S01]  /*2d80*/  @!P2 IADD3 R87, PT, PT, R38, R48, RZ ;  /* 0x000000302657a210 */ /* 0x002fe20007ffe0ff */
[----:B------:R1:W-:Y:S03]  /*2d90*/  STS [R24+0x144], R49 ;  /* 0x0001443118007388 */ /* 0x0003e60000000800 */
[----:B-1----:R-:W1:Y:S01]  /*2da0*/  @!P1 LDC.64 R48, c[0x0][0x380] ;  /* 0x0000e000ff309b82 */ /* 0x002e620000000a00 */
[----:B0-----:R-:W-:-:S04]  /*2db0*/  @!P1 IMAD R89, R56, 0x3c0, R5 ;  /* 0x000003c038599824 */ /* 0x001fc800078e0205 */
[----:B------:R-:W-:Y:S02]  /*2dc0*/  @!P1 IMAD.IADD R89, R50, 0x1, R89 ;  /* 0x0000000132599824 */ /* 0x000fe400078e0259 */
[----:B----4-:R-:W-:-:S04]  /*2dd0*/  @!P2 IMAD.WIDE R92, R87, 0x4, R92 ;  /* 0x00000004575ca825 */ /* 0x010fc800078e025c */
[----:B-1----:R-:W-:Y:S01]  /*2de0*/  @!P1 IMAD.WIDE R48, R89, 0x4, R48 ;  /* 0x0000000459309825 */ /* 0x002fe200078e0230 */
[----:B------:R-:W-:-:S06]  /*2df0*/  MOV R89, RZ ;  /* 0x000000ff00597202 */ /* 0x000fcc0000000f00 */
[----:B------:R-:W4:Y:S01]  /*2e00*/  @!P1 LDG.E.CONSTANT R89, desc[UR4][R48.64] ;  /* 0x0000000430599981 */ /* 0x000f22000c1e9900 */
[----:B------:R-:W-:Y:S01]  /*2e10*/  ISETP.LT.U32.OR P1, PT, R75, 0xf9, P0 ;  /* 0x000000f94b00780c */ /* 0x000fe20000721470 */
[----:B------:R-:W-:-:S06]  /*2e20*/  IMAD.MOV.U32 R87, RZ, RZ, RZ ;  /* 0x000000ffff577224 */ /* 0x000fcc00078e00ff */
[----:B------:R0:W4:Y:S01]  /*2e30*/  @!P2 LDG.E.CONSTANT R87, desc[UR4][R92.64] ;  /* 0x000000045c57a981 */ /* 0x000122000c1e9900 */
[----:B------:R-:W-:-:S05]  /*2e40*/  ISETP.LT.U32.OR P2, PT, R83, 0xf9, P0 ;  /* 0x000000f95300780c */ /* 0x000fca0000741470 */
[----:B0-----:R-:W0:Y:S01]  /*2e50*/  @!P1 LDC.64 R92, c[0x0][0x380] ;  /* 0x0000e000ff5c9b82 */ /* 0x001e220000000a00 */
[----:B------:R-:W-:Y:S01]  /*2e60*/  @!P1 IMAD R88, R56, 0x3c0, R4 ;  /* 0x000003c038589824 */ /* 0x000fe200078e0204 */
[----:B------:R1:W-:Y:S06]  /*2e70*/  STS [R17+0x1e0], R86 ;  /* 0x0001e05611007388 */ /* 0x0003ec0000000800 */
[----:B------:R-:W2:Y:S01]  /*2e80*/  @!P2 LDC.64 R48, c[0x0][0x380] ;  /* 0x0000e000ff30ab82 */ /* 0x000ea20000000a00 */
[----:B-1----:R-:W-:Y:S02]  /*2e90*/  @!P1 IMAD.IADD R86, R39, 0x1, R88 ;  /* 0x0000000127569824 */ /* 0x002fe400078e0258 */
[----:B------:R-:W-:-:S02]  /*2ea0*/  IMAD.MOV.U32 R88, RZ, RZ, RZ ;  /* 0x000000ffff587224 */ /* 0x000fc400078e00ff */
[----:B0-----:R-:W-:-:S05]  /*2eb0*/  @!P1 IMAD.WIDE R92, R86, 0x4, R92 ;  /* 0x00000004565c9825 */ /* 0x001fca00078e025c */
[----:B------:R0:W4:Y:S01]  /*2ec0*/  @!P1 LDG.E.CONSTANT R88, desc[UR4][R92.64] ;  /* 0x000000045c589981 */ /* 0x000122000c1e9900 */
[----:B------:R-:W-:Y:S01]  /*2ed0*/  ISETP.LT.U32.OR P1, PT, R76, 0xf9, P0 ;  /* 0x000000f94c00780c */ /* 0x000fe20000721470 */
[----:B------:R-:W-:Y:S01]  /*2ee0*/  @!P2 IMAD R86, R56, 0x3c0, R5 ;  /* 0x000003c03856a824 */ /* 0x000fe200078e0205 */
[----:B------:R-:W-:Y:S01]  /*2ef0*/  ISETP.LT.U32.OR P0, PT, R54, 0xf9, P0 ;  /* 0x000000f93600780c */ /* 0x000fe20000701470 */
[----:B------:R1:W-:Y:S03]  /*2f00*/  STS [R25+0x1e4], R46 ;  /* 0x0001e42e19007388 */ /* 0x0003e60000000800 */
[----:B-1----:R-:W-:-:S07]  /*2f10*/  @!P2 IADD3 R46, PT, PT, R51, R86, RZ ;  /* 0x00000056332ea210 */ /* 0x002fce0007ffe0ff */
[----:B0-----:R-:W0:Y:S01]  /*2f20*/  @!P1 LDC.64 R92, c[0x0][0x380] ;  /* 0x0000e000ff5c9b82 */ /* 0x001e220000000a00 */
[----:B--2---:R-:W-:-:S04]  /*2f30*/  @!P2 IMAD.WIDE R48, R46, 0x4, R48 ;  /* 0x000000042e30a825 */ /* 0x004fc800078e0230 */
[----:B------:R-:W-:Y:S02]  /*2f40*/  @!P1 IMAD R46, R56, 0x3c0, R4 ;  /* 0x000003c0382e9824 */ /* 0x000fe400078e0204 */
[----:B------:R-:W-:-:S06]  /*2f50*/  IMAD.MOV.U32 R86, RZ, RZ, RZ ;  /* 0x000000ffff567224 */ /* 0x000fcc00078e00ff */
[----:B------:R1:W2:Y:S02]  /*2f60*/  @!P2 LDG.E.CONSTANT R86, desc[UR4][R48.64] ;  /* 0x000000043056a981 */ /* 0x0002a4000c1e9900 */
[----:B-1----:R-:W-:-:S04]  /*2f70*/  @!P0 IMAD R49, R56, 0x3c0, R5 ;  /* 0x000003c038318824 */ /* 0x002fc800078e0205 */
[----:B------:R-:W-:Y:S01]  /*2f80*/  @!P0 IMAD.IADD R49, R52, 0x1, R49 ;  /* 0x0000000134318824 */ /* 0x000fe200078e0231 */
[----:B------:R1:W-:Y:S02]  /*2f90*/  STS [R18+0x280], R91 ;  /* 0x0002805b12007388 */ /* 0x0003e40000000800 */
[----:B-1----:R-:W-:Y:S02]  /*2fa0*/  @!P1 IMAD.IADD R91, R40, 0x1, R46 ;  /* 0x00000001285b9824 */ /* 0x002fe400078e022e */
[----:B---3--:R1:W-:Y:S02]  /*2fb0*/  STS [R26+0x284], R47 ;  /* 0x0002842f1a007388 */ /* 0x0083e40000000800 */
[----:B-1----:R-:W1:Y:S01]  /*2fc0*/  @!P0 LDC.64 R46, c[0x0][0x380] ;  /* 0x0000e000ff2e8b82 */ /* 0x002e620000000a00 */
[----:B0-----:R-:W-:Y:S01]  /*2fd0*/  @!P1 IMAD.WIDE R92, R91, 0x4, R92 ;  /* 0x000000045b5c9825 */ /* 0x001fe200078e025c */
[----:B------:R-:W-:-:S06]  /*2fe0*/  MOV R91, RZ ;  /* 0x000000ff005b7202 */ /* 0x000fcc0000000f00 */
[----:B------:R0:W3:Y:S01]  /*2ff0*/  @!P1 LDG.E.CONSTANT R91, desc[UR4][R92.64] ;  /* 0x000000045c5b9981 */ /* 0x0000e2000c1e9900 */
[----:B-1----:R-:W-:Y:S02]  /*3000*/  @!P0 IMAD.WIDE R46, R49, 0x4, R46 ;  /* 0x00000004312e8825 */ /* 0x002fe400078e022e */
[----:B------:R-:W1:Y:S01]  /*3010*/  LDC.64 R48, c[0x0][0x388] ;  /* 0x0000e200ff307b82 */ /* 0x000e620000000a00 */
[----:B-----5:R5:W-:Y:S01]  /*3020*/  STS [R19+0x320], R90 ;  /* 0x0003205a13007388 */ /* 0x020be20000000800 */
[----:B0-----:R-:W-:Y:S02]  /*3030*/  IMAD R93, R56, 0x3c0, R7 ;  /* 0x000003c0385d7824 */ /* 0x001fe400078e0207 */
[----:B-----5:R-:W-:Y:S01]  /*3040*/  IMAD.MOV.U32 R90, RZ, RZ, RZ ;  /* 0x000000ffff5a7224 */ /* 0x020fe200078e00ff */
[----:B------:R0:W-:Y:S05]  /*3050*/  STS [R27+0x324], R84 ;  /* 0x000324541b007388 */ /* 0x0001ea0000000800 */
[----:B------:R1:W5:Y:S02]  /*3060*/  @!P0 LDG.E.CONSTANT R90, desc[UR4][R46.64] ;  /* 0x000000042e5a8981 */ /* 0x000364000c1e9900 */
[----:B-1----:R-:W-:-:S04]  /*3070*/  IMAD.WIDE.U32 R46, R93, 0x4, R48 ;  /* 0x000000045d2e7825 */ /* 0x002fc800078e0030 */
[----:B------:R-:W-:Y:S01]  /*3080*/  IMAD R93, R56, 0x3c0, R8 ;  /* 0x000003c0385d7824 */ /* 0x000fe200078e0208 */
[----:B0-----:R0:W5:Y:S03]  /*3090*/  LDG.E.CONSTANT R84, desc[UR4][R46.64] ;  /* 0x000000042e547981 */ /* 0x001166000c1e9900 */
[----:B------:R-:W-:-:S06]  /*30a0*/  IMAD.WIDE.U32 R92, R93, 0x4, R48 ;  /* 0x000000045d5c7825 */ /* 0x000fcc00078e0030 */
[----:B------:R1:W5:Y:S01]  /*30b0*/  LDG.E.CONSTANT R92, desc[UR4][R92.64] ;  /* 0x000000045c5c7981 */ /* 0x000362000c1e9900 */
[----:B0-----:R-:W-:-:S04]  /*30c0*/  IMAD R47, R56, 0x3c0, R9 ;  /* 0x000003c0382f7824 */ /* 0x001fc800078e0209 */
[----:B------:R-:W-:-:S06]  /*30d0*/  IMAD.WIDE.U32 R48, R47, 0x4, R48 ;  /* 0x000000042f307825 */ /* 0x000fcc00078e0030 */
[----:B------:R-:W5:Y:S04]  /*30e0*/  LDG.E.CONSTANT R48, desc[UR4][R48.64] ;  /* 0x0000000430307981 */ /* 0x000f68000c1e9900 */
[----:B----4-:R0:W-:Y:S02]  /*30f0*/  STS [R20+0x3c0], R87 ;  /* 0x0003c05714007388 */ /* 0x0101e40000000800 */
[----:B0-----:R-:W1:Y:S02]  /*3100*/  S2R R87, SR_TID.X ;  /* 0x0000000000577919 */ /* 0x001e640000002100 */
[----:B------:R-:W-:Y:S04]  /*3110*/  STS [R28+0x3c4], R89 ;  /* 0x0003c4591c007388 */ /* 0x000fe80000000800 */
[----:B------:R-:W-:Y:S01]  /*3120*/  STS [R21+0x460], R88 ;  /* 0x0004605815007388 */ /* 0x000fe20000000800 */
[----:B-1----:R-:W-:-:S03]  /*3130*/  IMAD R93, R87, -0x8, R11 ;  /* 0xfffffff8575d7824 */ /* 0x002fc600078e020b */
[----:B--2---:R-:W-:Y:S04]  /*3140*/  STS [R29+0x464], R86 ;  /* 0x000464561d007388 */ /* 0x004fe80000000800 */
[----:B---3--:R-:W-:Y:S04]  /*3150*/  STS [R22+0x500], R91 ;  /* 0x0005005b16007388 */ /* 0x008fe80000000800 */
[----:B-----5:R-:W-:Y:S04]  /*3160*/  STS [R30+0x504], R90 ;  /* 0x0005045a1e007388 */ /* 0x020fe80000000800 */
[----:B------:R-:W-:Y:S04]  /*3170*/  STS [R11], R84 ;  /* 0x000000540b007388 */ /* 0x000fe80000000800 */
[----:B------:R-:W-:Y:S04]  /*3180*/  STS [R11+0x4], R92 ;  /* 0x0000045c0b007388 */ /* 0x000fe80000000800 */
[----:B------:R-:W-:Y:S01]  /*3190*/  STS [R11+0x8], R48 ;  /* 0x000008300b007388 */ /* 0x000fe20000000800 */
[----:B------:R-:W-:Y:S06]  /*31a0*/  BAR.SYNC.DEFER_BLOCKING 0x0 ;  /* 0x0000000000007b1d */ /* 0x000fec0000010000 */
[----:B------:R-:W-:Y:S04]  /*31b0*/  LDS R89, [R12] ;  /* 0x000000000c597984 */ /* 0x000fe80000000800 */
[----:B------:R-:W0:Y:S04]  /*31c0*/  LDS R48, [R93] ;  /* 0x000000005d307984 */ /* 0x000e280000000800 */
[----:B------:R-:W1:Y:S04]  /*31d0*/  LDS R88, [R12+0x50] ;  /* 0x000050000c587984 */ /* 0x000e680000000800 */
[----:B------:R-:W2:Y:S04]  /*31e0*/  LDS R46, [R93+0x50] ;  /* 0x000050005d2e7984 */ /* 0x000ea80000000800 */
[----:B------:R-:W3:Y:S04]  /*31f0*/  LDS R86, [R12+0xa0] ;  /* 0x0000a0000c567984 */ /* 0x000ee80000000800 */
[----:B------:R-:W4:Y:S04]  /*3200*/  LDS R47, [R93+0xa0] ;  /* 0x0000a0005d2f7984 */ /* 0x000f280000000800 */
[----:B------:R-:W5:Y:S04]  /*3210*/  LDS R84, [R12+0xf0] ;  /* 0x0000f0000c547984 */ /* 0x000f680000000800 */
[----:B------:R-:W5:Y:S04]  /*3220*/  LDS R87, [R12+0x140] ;  /* 0x000140000c577984 */ /* 0x000f680000000800 */
[----:B------:R-:W5:Y:S04]  /*3230*/  LDS R49, [R12+0x2d0] ;  /* 0x0002d0000c317984 */ /* 0x000f680000000800 */
[----:B------:R-:W5:Y:S04]  /*3240*/  LDS R91, [R12+0x320] ;  /* 0x000320000c5b7984 */ /* 0x000f680000000800 */
[----:B------:R-:W5:Y:S01]  /*3250*/  LDS R93, [R12+0x190] ;  /* 0x000190000c5d7984 */ /* 0x000f620000000800 */
[----:B0-----:R-:W-:Y:S01]  /*3260*/  FFMA R89, R89, R48, R53 ;  /* 0x0000003059597223 */ /* 0x001fe20000000035 */
[----:B-1----:R-:W-:-:S03]  /*3270*/  FFMA R55, R48, R88, R55 ;  /* 0x0000005830377223 */ /* 0x002fc60000000037 */
[----:B--2---:R-:W-:Y:S02]  /*3280*/  FFMA R88, R88, R46, R89 ;  /* 0x0000002e58587223 */ /* 0x004fe40000000059 */
[----:B------:R-:W0:Y:S01]  /*3290*/  LDS R89, [R12+0x1e0] ;  /* 0x0001e0000c597984 */ /* 0x000e220000000800 */
[----:B---3--:R-:W-:Y:S01]  /*32a0*/  FFMA R61, R48, R86, R61 ;  /* 0x00000056303d7223 */ /* 0x008fe2000000003d */
[C---:B------:R-:W-:Y:S01]  /*32b0*/  FFMA R55, R86.reuse, R46, R55 ;  /* 0x0000002e56377223 */ /* 0x040fe20000000037 */
[-C--:B----4-:R-:W-:Y:S01]  /*32c0*/  FFMA R53, R86, R47.reuse, R88 ;  /* 0x0000002f56357223 */ /* 0x090fe20000000058 */
[----:B-----5:R-:W-:Y:S01]  /*32d0*/  FFMA R86, R48, R84, R67 ;  /* 0x0000005430567223 */ /* 0x020fe20000000043 */
[CC--:B------:R-:W-:Y:S01]  /*32e0*/  FFMA R88, R84.reuse, R46.reuse, R61 ;  /* 0x0000002e54587223 */ /* 0x0c0fe2000000003d */
[----:B------:R-:W-:Y:S02]  /*32f0*/  FFMA R55, R84, R47, R55 ;  /* 0x0000002f54377223 */ /* 0x000fe40000000037 */
[----:B------:R-:W1:Y:S01]  /*3300*/  LDS R84, [R12+0x370] ;  /* 0x000370000c547984 */ /* 0x000e620000000800 */
[----:B------:R-:W-:Y:S01]  /*3310*/  FFMA R67, R48, R87, R66 ;  /* 0x0000005730437223 */ /* 0x000fe20000000042 */
[C---:B------:R-:W-:Y:S01]  /*3320*/  FFMA R66, R87.reuse, R46, R86 ;  /* 0x0000002e57427223 */ /* 0x040fe20000000056 */
[----:B------:R-:W-:-:S02]  /*3330*/  FFMA R61, R87, R47, R88 ;  /* 0x0000002f573d7223 */ /* 0x000fc40000000058 */
[----:B------:R-:W2:Y:S01]  /*3340*/  LDS R87, [R12+0x3c0] ;  /* 0x0003c0000c577984 */ /* 0x000ea20000000800 */
[----:B------:R-:W-:-:S03]  /*3350*/  FFMA R88, R48, R49, R65 ;  /* 0x0000003130587223 */ /* 0x000fc60000000041 */
[----:B------:R-:W3:Y:S01]  /*3360*/  LDS R49, [R12+0x410] ;  /* 0x000410000c317984 */ /* 0x000ee20000000800 */
[C---:B------:R-:W-:Y:S01]  /*3370*/  FFMA R65, R48.reuse, R91, R64 ;  /* 0x0000005b30417223 */ /* 0x040fe20000000040 */
[-C--:B------:R-:W-:Y:S01]  /*3380*/  FFMA R88, R91, R46.reuse, R88 ;  /* 0x0000002e5b587223 */ /* 0x080fe20000000058 */
[C---:B------:R-:W-:Y:S01]  /*3390*/  FFMA R86, R93.reuse, R46, R67 ;  /* 0x0000002e5d567223 */ /* 0x040fe20000000043 */
[----:B------:R-:W-:Y:S01]  /*33a0*/  FFMA R67, R93, R47, R66 ;  /* 0x0000002f5d437223 */ /* 0x000fe20000000042 */
[C---:B0-----:R-:W-:Y:S02]  /*33b0*/  FFMA R91, R48.reuse, R89, R62 ;  /* 0x00000059305b7223 */ /* 0x041fe4000000003e */
[-C--:B------:R-:W-:Y:S01]  /*33c0*/  FFMA R66, R89, R47.reuse, R86 ;  /* 0x0000002f59427223 */ /* 0x080fe20000000056 */
[----:B-1----:R-:W-:Y:S01]  /*33d0*/  FFMA R62, R48, R84, R63 ;  /* 0x00000054303e7223 */ /* 0x002fe2000000003f */
[CC--:B------:R-:W-:Y:S01]  /*33e0*/  FFMA R64, R84.reuse, R46.reuse, R65 ;  /* 0x0000002e54407223 */ /* 0x0c0fe20000000041 */
[----:B------:R-:W-:Y:S01]  /*33f0*/  FFMA R65, R84, R47, R88 ;  /* 0x0000002f54417223 */ /* 0x000fe20000000058 */
[----:B--2---:R-:W-:Y:S01]  /*3400*/  FFMA R84, R48, R87, R60 ;  /* 0x0000005730547223 */ /* 0x004fe2000000003c */
[C---:B------:R-:W-:Y:S01]  /*3410*/  FFMA R86, R87.reuse, R46, R62 ;  /* 0x0000002e57567223 */ /* 0x040fe2000000003e */
[----:B------:R-:W0:Y:S01]  /*3420*/  LDS R60, [R12+0x460] ;  /* 0x000460000c3c7984 */ /* 0x000e220000000800 */
[----:B------:R-:W-:-:S03]  /*3430*/  FFMA R64, R87, R47, R64 ;  /* 0x0000002f57407223 */ /* 0x000fc60000000040 */
[----:B------:R-:W1:Y:S01]  /*3440*/  LDS R62, [R12+0x4b0] ;  /* 0x0004b0000c3e7984 */ /* 0x000e620000000800 */
[----:B---3--:R-:W-:Y:S01]  /*3450*/  FFMA R59, R48, R49, R59 ;  /* 0x00000031303b7223 */ /* 0x008fe2000000003b */
[C---:B------:R-:W-:Y:S01]  /*3460*/  FFMA R88, R49.reuse, R46, R84 ;  /* 0x0000002e31587223 */ /* 0x040fe20000000054 */
[----:B------:R-:W-:Y:S01]  /*3470*/  FFMA R63, R49, R47, R86 ;  /* 0x0000002f313f7223 */ /* 0x000fe20000000056 */
[----:B------:R-:W2:Y:S04]  /*3480*/  LDS R87, [R12+0x230] ;  /* 0x000230000c577984 */ /* 0x000ea80000000800 */
[----:B------:R-:W3:Y:S04]  /*3490*/  LDS R49, [R12+0x500] ;  /* 0x000500000c317984 */ /* 0x000ee80000000800 */
[----:B------:R-:W4:Y:S04]  /*34a0*/  LDS R86, [R12+0x280] ;  /* 0x000280000c567984 */ /* 0x000f280000000800 */
[----:B------:R-:W5:Y:S01]  /*34b0*/  LDS R84, [R12+0x550] ;  /* 0x000550000c547984 */ /* 0x000f620000000800 */
[----:B------:R-:W-:-:S04]  /*34c0*/  IADD3 R56, PT, PT, R56, 0x1, RZ ;  /* 0x0000000138387810 */ /* 0x000fc80007ffe0ff */
[----:B------:R-:W-:Y:S01]  /*34d0*/  ISETP.NE.AND P0, PT, R56, 0x3, PT ;  /* 0x000000033800780c */ /* 0x000fe20003f05270 */
[----:B------:R-:W-:-:S04]  /*34e0*/  FFMA R58, R48, R93, R58 ;  /* 0x0000005d303a7223 */ /* 0x000fc8000000003a */
[----:B------:R-:W-:Y:S01]  /*34f0*/  FFMA R58, R89, R46, R58 ;  /* 0x0000002e593a7223 */ /* 0x000fe2000000003a */
[----:B0-----:R-:W-:Y:S01]  /*3500*/  FFMA R85, R48, R60, R85 ;  /* 0x0000003c30557223 */ /* 0x001fe20000000055 */
[C---:B------:R-:W-:Y:S01]  /*3510*/  FFMA R90, R60.reuse, R46, R59 ;  /* 0x0000002e3c5a7223 */ /* 0x040fe2000000003b */
[-C--:B------:R-:W-:Y:S01]  /*3520*/  FFMA R60, R60, R47.reuse, R88 ;  /* 0x0000002f3c3c7223 */ /* 0x080fe20000000058 */
[----:B-1----:R-:W-:Y:S01]  /*3530*/  FFMA R48, R48, R62, R57 ;  /* 0x0000003e30307223 */ /* 0x002fe20000000039 */
[C---:B------:R-:W-:Y:S01]  /*3540*/  FFMA R88, R62.reuse, R46, R85 ;  /* 0x0000002e3e587223 */ /* 0x040fe20000000055 */
[----:B------:R-:W-:Y:S01]  /*3550*/  FFMA R59, R62, R47, R90 ;  /* 0x0000002f3e3b7223 */ /* 0x000fe2000000005a */
[C---:B--2---:R-:W-:Y:S01]  /*3560*/  FFMA R62, R46.reuse, R87, R91 ;  /* 0x000000572e3e7223 */ /* 0x044fe2000000005b */
[----:B---3--:R-:W-:Y:S01]  /*3570*/  FFMA R57, R46, R49, R48 ;  /* 0x000000312e397223 */ /* 0x008fe20000000030 */
[-C--:B------:R-:W-:Y:S01]  /*3580*/  FFMA R58, R87, R47.reuse, R58 ;  /* 0x0000002f573a7223 */ /* 0x080fe2000000003a */
[----:B------:R-:W-:Y:S01]  /*3590*/  FFMA R85, R49, R47, R88 ;  /* 0x0000002f31557223 */ /* 0x000fe20000000058 */
[C---:B----4-:R-:W-:Y:S01]  /*35a0*/  FFMA R62, R47.reuse, R86, R62 ;  /* 0x000000562f3e7223 */ /* 0x050fe2000000003e */
[----:B-----5:R-:W-:Y:S01]  /*35b0*/  FFMA R57, R47, R84, R57 ;  /* 0x000000542f397223 */ /* 0x020fe20000000039 */
[----:B------:R-:W-:Y:S06]  /*35c0*/  @P0 BRA `(.L_x_0) ;  /* 0xfffffff000640947 */ /* 0x000fec000383ffff */
[----:B------:R-:W0:Y:S01]  /*35d0*/  S2R R9, SR_TID.X ;  /* 0x0000000000097919 */ /* 0x000e220000002100 */
[----:B------:R-:W1:Y:S01]  /*35e0*/  LDC.64 R4, c[0x0][0x398] ;  /* 0x0000e600ff047b82 */ /* 0x000e620000000a00 */
[----:B0-----:R-:W-:-:S04]  /*35f0*/  IMAD R7, R2, 0x14, R9 ;  /* 0x0000001402077824 */ /* 0x001fc800078e0209 */
[----:B-1----:R-:W-:-:S03]  /*3600*/  IMAD.WIDE.U32 R4, R7, 0x4, R4 ;  /* 0x0000000407047825 */ /* 0x002fc600078e0004 */
[----:B------:R-:W0:Y:S03]  /*3610*/  LDC.64 R6, c[0x0][0x390] ;  /* 0x0000e400ff067b82 */ /* 0x000e260000000a00 */
[----:B------:R-:W2:Y:S01]  /*3620*/  LDG.E.CONSTANT R4, desc[UR4][R4.64] ;  /* 0x0000000404047981 */ /* 0x000ea2000c1e9900 */
[----:B------:R-:W-:-:S04]  /*3630*/  IMAD R0, R0, 0x16f80, R9 ;  /* 0x00016f8000007824 */ /* 0x000fc800078e0209 */
[----:B------:R-:W-:-:S04]  /*3640*/  IMAD.IADD R3, R3, 0x1, R0 ;  /* 0x0000000103037824 */ /* 0x000fc800078e0200 */
[----:B0-----:R-:W-:-:S04]  /*3650*/  IMAD.WIDE.U32 R2, R3, 0x4, R6 ;  /* 0x0000000403027825 */ /* 0x001fc800078e0006 */
[--C-:B--2---:R-:W-:Y:S01]  /*3660*/  FADD R66, R66, R4.reuse ;  /* 0x0000000442427221 */ /* 0x104fe20000000000 */
[--C-:B------:R-:W-:Y:S01]  /*3670*/  FADD R58, R58, R4.reuse ;  /* 0x000000043a3a7221 */ /* 0x100fe20000000000 */
        /* <DEDUP_REMOVED lines=11> */
[----:B------:R-:W-:Y:S01]  /*3730*/  FMNMX R66, R66, 6, PT ;  /* 0x40c0000042427809 */ /* 0x000fe20003800000 */
[----:B------:R-:W-:Y:S01]  /*3740*/  FADD R4, R57, R4 ;  /* 0x0000000439047221 */ /* 0x000fe20000000000 */
[----:B------:R-:W-:-:S02]  /*3750*/  FMNMX R58, R58, 6, PT ;  /* 0x40c000003a3a7809 */ /* 0x000fc40003800000 */
[----:B------:R-:W-:Y:S02]  /*3760*/  FMNMX R5, RZ, R66, !PT ;  /* 0x00000042ff057209 */ /* 0x000fe40007800000 */
[----:B------:R-:W-:Y:S02]  /*3770*/  FMNMX R7, RZ, R58, !PT ;  /* 0x0000003aff077209 */ /* 0x000fe40007800000 */
[----:B------:R-:W-:Y:S01]  /*3780*/  FMNMX R53, R53, 6, PT ;  /* 0x40c0000035357809 */ /* 0x000fe20003800000 */
[----:B------:R0:W-:Y:S01]  /*3790*/  STG.E desc[UR4][R2.64+0x1a400], R5 ;  /* 0x01a4000502007986 */ /* 0x0001e2000c101904 */
[----:B------:R-:W-:Y:S02]  /*37a0*/  FMNMX R55, R55, 6, PT ;  /* 0x40c0000037377809 */ /* 0x000fe40003800000 */
[----:B------:R-:W-:Y:S01]  /*37b0*/  FMNMX R61, R61, 6, PT ;  /* 0x40c000003d3d7809 */ /* 0x000fe20003800000 */
[----:B------:R1:W-:Y:S01]  /*37c0*/  STG.E desc[UR4][R2.64+0x20d00], R7 ;  /* 0x020d000702007986 */ /* 0x0003e2000c101904 */
[----:B------:R-:W-:-:S02]  /*37d0*/  FMNMX R67, R67, 6, PT ;  /* 0x40c0000043437809 */ /* 0x000fc40003800000 */
[----:B------:R-:W-:Y:S02]  /*37e0*/  FMNMX R62, R62, 6, PT ;  /* 0x40c000003e3e7809 */ /* 0x000fe40003800000 */
[----:B------:R-:W-:Y:S02]  /*37f0*/  FMNMX R65, R65, 6, PT ;  /* 0x40c0000041417809 */ /* 0x000fe40003800000 */
[----:B------:R-:W-:Y:S02]  /*3800*/  FMNMX R64, R64, 6, PT ;  /* 0x40c0000040407809 */ /* 0x000fe40003800000 */
[----:B------:R-:W-:Y:S02]  /*3810*/  FMNMX R63, R63, 6, PT ;  /* 0x40c000003f3f7809 */ /* 0x000fe40003800000 */
[----:B------:R-:W-:Y:S02]  /*3820*/  FMNMX R60, R60, 6, PT ;  /* 0x40c000003c3c7809 */ /* 0x000fe40003800000 */
[----:B------:R-:W-:-:S02]  /*3830*/  FMNMX R59, R59, 6, PT ;  /* 0x40c000003b3b7809 */ /* 0x000fc40003800000 */
[----:B------:R-:W-:Y:S02]  /*3840*/  FMNMX R85, R85, 6, PT ;  /* 0x40c0000055557809 */ /* 0x000fe40003800000 */
[----:B------:R-:W-:Y:S02]  /*3850*/  FMNMX R4, R4, 6, PT ;  /* 0x40c0000004047809 */ /* 0x000fe40003800000 */
[----:B------:R-:W-:Y:S02]  /*3860*/  FMNMX R53, RZ, R53, !PT ;  /* 0x00000035ff357209 */ /* 0x000fe40007800000 */
[----:B------:R-:W-:Y:S02]  /*3870*/  FMNMX R55, RZ, R55, !PT ;  /* 0x00000037ff377209 */ /* 0x000fe40007800000 */
[----:B------:R-:W-:Y:S01]  /*3880*/  FMNMX R61, RZ, R61, !PT ;  /* 0x0000003dff3d7209 */ /* 0x000fe20007800000 */
[----:B------:R-:W-:Y:S01]  /*3890*/  STG.E desc[UR4][R2.64], R53 ;  /* 0x0000003502007986 */ /* 0x000fe2000c101904 */
[----:B------:R-:W-:-:S02]  /*38a0*/  FMNMX R67, RZ, R67, !PT ;  /* 0x00000043ff437209 */ /* 0x000fc40007800000 */
[----:B------:R-:W-:Y:S01]  /*38b0*/  FMNMX R9, RZ, R62, !PT ;  /* 0x0000003eff097209 */ /* 0x000fe20007800000 */
[----:B------:R-:W-:Y:S01]  /*38c0*/  STG.E desc[UR4][R2.64+0x6900], R55 ;  /* 0x0069003702007986 */ /* 0x000fe2000c101904 */
[----:B------:R-:W-:Y:S02]  /*38d0*/  FMNMX R65, RZ, R65, !PT ;  /* 0x00000041ff417209 */ /* 0x000fe40007800000 */
[----:B------:R-:W-:Y:S01]  /*38e0*/  FMNMX R11, RZ, R64, !PT ;  /* 0x00000040ff0b7209 */ /* 0x000fe20007800000 */
[----:B------:R-:W-:Y:S01]  /*38f0*/  STG.E desc[UR4][R2.64+0xd200], R61 ;  /* 0x00d2003d02007986 */ /* 0x000fe2000c101904 */
[----:B------:R-:W-:Y:S02]  /*3900*/  FMNMX R63, RZ, R63, !PT ;  /* 0x0000003fff3f7209 */ /* 0x000fe40007800000 */
[----:B0-----:R-:W-:Y:S01]  /*3910*/  FMNMX R5, RZ, R60, !PT ;  /* 0x0000003cff057209 */ /* 0x001fe20007800000 */
[----:B------:R-:W-:Y:S01]  /*3920*/  STG.E desc[UR4][R2.64+0x13b00], R67 ;  /* 0x013b004302007986 */ /* 0x000fe2000c101904 */
[----:B------:R-:W-:-:S02]  /*3930*/  FMNMX R59, RZ, R59, !PT ;  /* 0x0000003bff3b7209 */ /* 0x000fc40007800000 */
[----:B------:R-:W-:Y:S01]  /*3940*/  FMNMX R85, RZ, R85, !PT ;  /* 0x00000055ff557209 */ /* 0x000fe20007800000 */
[----:B------:R-:W-:Y:S01]  /*3950*/  STG.E desc[UR4][R2.64+0x27600], R9 ;  /* 0x0276000902007986 */ /* 0x000fe2000c101904 */
[----:B-1----:R-:W-:-:S03]  /*3960*/  FMNMX R7, RZ, R4, !PT ;  /* 0x00000004ff077209 */ /* 0x002fc60007800000 */
[----:B------:R-:W-:Y:S04]  /*3970*/  STG.E desc[UR4][R2.64+0x2df00], R65 ;  /* 0x02df004102007986 */ /* 0x000fe8000c101904 */
[----:B------:R-:W-:Y:S04]  /*3980*/  STG.E desc[UR4][R2.64+0x34800], R11 ;  /* 0x0348000b02007986 */ /* 0x000fe8000c101904 */
[----:B------:R-:W-:Y:S04]  /*3990*/  STG.E desc[UR4][R2.64+0x3b100], R63 ;  /* 0x03b1003f02007986 */ /* 0x000fe8000c101904 */
[----:B------:R-:W-:Y:S04]  /*39a0*/  STG.E desc[UR4][R2.64+0x41a00], R5 ;  /* 0x041a000502007986 */ /* 0x000fe8000c101904 */
[----:B------:R-:W-:Y:S04]  /*39b0*/  STG.E desc[UR4][R2.64+0x48300], R59 ;  /* 0x0483003b02007986 */ /* 0x000fe8000c101904 */
[----:B------:R-:W-:Y:S04]  /*39c0*/  STG.E desc[UR4][R2.64+0x4ec00], R85 ;  /* 0x04ec005502007986 */ /* 0x000fe8000c101904 */
[----:B------:R-:W-:Y:S01]  /*39d0*/  STG.E desc[UR4][R2.64+0x55500], R7 ;  /* 0x0555000702007986 */ /* 0x000fe2000c101904 */
[----:B------:R-:W-:Y:S05]  /*39e0*/  EXIT ;  /* 0x000000000000794d */ /* 0x000fea0003800000 */
.L_x_1:
[----:B------:R-:W-:-:S00]  /*39f0*/  BRA `(.L_x_1) ;  /* 0xfffffffc00fc7947 */ /* 0x000fc0000383ffff */
[----:B------:R-:W-:-:S00]  /*3a00*/  NOP ;  /* 0x0000000000007918 */ /* 0x000fc00000000000 */
[----:B------:R-:W-:-:S00]  /*3a10*/  NOP ;  /* 0x0000000000007918 */ /* 0x000fc00000000000 */
[----:B------:R-:W-:-:S00]  /*3a20*/  NOP ;  /* 0x0000000000007918 */ /* 0x000fc00000000000 */
[----:B------:R-:W-:-:S00]  /*3a30*/  NOP ;  /* 0x0000000000007918 */ /* 0x000fc00000000000 */
[----:B------:R-:W-:-:S00]  /*3a40*/  NOP ;  /* 0x0000000000007918 */ /* 0x000fc00000000000 */
[----:B------:R-:W-:-:S00]  /*3a50*/  NOP ;  /* 0x0000000000007918 */ /* 0x000fc00000000000 */
[----:B------:R-:W-:-:S00]  /*3a60*/  NOP ;  /* 0x0000000000007918 */ /* 0x000fc00000000000 */
[----:B------:R-:W-:-:S00]  /*3a70*/  NOP ;  /* 0x0000000000007918 */ /* 0x000fc00000000000 */
.L_x_2:


//--------------------- .nv.shared.my_kernel_kernel0 --------------------------
	.section	.nv.shared.my_kernel_kernel0,"aw",@nobits
	.sectionflags	@""
	.align	4
.nv.shared.my_kernel_kernel0:
	.zero		2704


//--------------------- .nv.shared.reserved.0     --------------------------
	.section	.nv.shared.reserved.0,"aw",@nobits
	.weak		__nv_reservedSMEM_offset_0_alias
	.size		__nv_reservedSMEM_offset_0_alias, 0, 64
	.other		__nv_reservedSMEM_offset_0_alias,@"STO_CUDA_RESERVED_SHARED STV_DEFAULT"
__nv_reservedSMEM_offset_0_alias:
	.zero		0
	.zero		64


//--------------------- .nv.constant0.my_kernel_kernel0 --------------------------
	.section	.nv.constant0.my_kernel_kernel0,"a",@progbits
	.sectionflags	@""
	.align	4
.nv.constant0.my_kernel_kernel0:
	.zero		928


//--------------------- SYMBOLS --------------------------

	.type		.nv.reservedSmem.offset0,@object
	.size		.nv.reservedSmem.offset0,0x4
	.type		.nv.reservedSmem.cap,@object
	.size		.nv.reservedSmem.cap,0x4
